	.headerflags	@"EF_CUDA_TEXMODE_UNIFIED EF_CUDA_64BIT_ADDRESS EF_CUDA_SM89 EF_CUDA_VIRTUAL_SM(EF_CUDA_SM89)"
	.elftype	@"ET_EXEC"


//--------------------- .nv.info                  --------------------------
	.section	.nv.info,"",@"SHT_CUDA_INFO"
	.align	4


	//----- nvinfo : EIATTR_REGCOUNT
	.align		4
        /*0000*/ 	.byte	0x04, 0x2f
        /*0002*/ 	.short	(.L_2 - .L_1)
	.align		4
.L_1:
        /*0004*/ 	.word	index@(triton__0d1d2d3d4d5d67de8910de)
        /*0008*/ 	.word	0x0000002c


	//----- nvinfo : EIATTR_MAX_STACK_SIZE
	.align		4
.L_2:
        /*000c*/ 	.byte	0x04, 0x23
        /*000e*/ 	.short	(.L_4 - .L_3)
	.align		4
.L_3:
        /*0010*/ 	.word	index@(triton__0d1d2d3d4d5d67de8910de)
        /*0014*/ 	.word	0x00000000


	//----- nvinfo : EIATTR_MIN_STACK_SIZE
	.align		4
.L_4:
        /*0018*/ 	.byte	0x04, 0x12
        /*001a*/ 	.short	(.L_6 - .L_5)
	.align		4
.L_5:
        /*001c*/ 	.word	index@(triton__0d1d2d3d4d5d67de8910de)
        /*0020*/ 	.word	0x00000000


	//----- nvinfo : EIATTR_FRAME_SIZE
	.align		4
.L_6:
        /*0024*/ 	.byte	0x04, 0x11
        /*0026*/ 	.short	(.L_8 - .L_7)
	.align		4
.L_7:
        /*0028*/ 	.word	index@(triton__0d1d2d3d4d5d67de8910de)
        /*002c*/ 	.word	0x00000000
.L_8:


//--------------------- .nv.info.triton__0d1d2d3d4d5d67de8910de --------------------------
	.section	.nv.info.triton__0d1d2d3d4d5d67de8910de,"",@"SHT_CUDA_INFO"
	.align	4


	//----- nvinfo : EIATTR_CUDA_API_VERSION
	.align		4
        /*0000*/ 	.byte	0x04, 0x37
        /*0002*/ 	.short	(.L_10 - .L_9)
.L_9:
        /*0004*/ 	.word	0x0000007b


	//----- nvinfo : EIATTR_PARAM_CBANK
	.align		4
.L_10:
        /*0008*/ 	.byte	0x04, 0x0a
        /*000a*/ 	.short	(.L_12 - .L_11)
	.align		4
.L_11:
        /*000c*/ 	.word	index@(.nv.constant0.triton__0d1d2d3d4d5d67de8910de)
        /*0010*/ 	.short	0x0160
        /*0012*/ 	.short	0x0044


	//----- nvinfo : EIATTR_CBANK_PARAM_SIZE
	.align		4
.L_12:
        /*0014*/ 	.byte	0x03, 0x19
        /*0016*/ 	.short	0x0044


	//----- nvinfo : EIATTR_KPARAM_INFO
	.align		4
        /*0018*/ 	.byte	0x04, 0x17
        /*001a*/ 	.short	(.L_14 - .L_13)
.L_13:
        /*001c*/ 	.word	0x00000000
        /*0020*/ 	.short	0x000a
        /*0022*/ 	.short	0x0040
        /*0024*/ 	.byte	0x00, 0xf0, 0x11, 0x00


	//----- nvinfo : EIATTR_KPARAM_INFO
	.align		4
.L_14:
        /*0028*/ 	.byte	0x04, 0x17
        /*002a*/ 	.short	(.L_16 - .L_15)
.L_15:
        /*002c*/ 	.word	0x00000000
        /*0030*/ 	.short	0x0009
        /*0032*/ 	.short	0x003c
        /*0034*/ 	.byte	0x00, 0xf0, 0x11, 0x00


	//----- nvinfo : EIATTR_KPARAM_INFO
	.align		4
.L_16:
        /*0038*/ 	.byte	0x04, 0x17
        /*003a*/ 	.short	(.L_18 - .L_17)
.L_17:
        /*003c*/ 	.word	0x00000000
        /*0040*/ 	.short	0x0008
        /*0042*/ 	.short	0x0038
        /*0044*/ 	.byte	0x00, 0xf0, 0x11, 0x00


	//----- nvinfo : EIATTR_KPARAM_INFO
	.align		4
.L_18:
        /*0048*/ 	.byte	0x04, 0x17
        /*004a*/ 	.short	(.L_20 - .L_19)
.L_19:
        /*004c*/ 	.word	0x00000000
        /*0050*/ 	.short	0x0007
        /*0052*/ 	.short	0x0034
        /*0054*/ 	.byte	0x00, 0xf0, 0x11, 0x00


	//----- nvinfo : EIATTR_KPARAM_INFO
	.align		4
.L_20:
        /*0058*/ 	.byte	0x04, 0x17
        /*005a*/ 	.short	(.L_22 - .L_21)
.L_21:
        /*005c*/ 	.word	0x00000000
        /*0060*/ 	.short	0x0006
        /*0062*/ 	.short	0x0030
        /*0064*/ 	.byte	0x00, 0xf0, 0x11, 0x00


	//----- nvinfo : EIATTR_KPARAM_INFO
	.align		4
.L_22:
        /*0068*/ 	.byte	0x04, 0x17
        /*006a*/ 	.short	(.L_24 - .L_23)
.L_23:
        /*006c*/ 	.word	0x00000000
        /*0070*/ 	.short	0x0005
        /*0072*/ 	.short	0x0028
        /*0074*/ 	.byte	0x00, 0xf0, 0x21, 0x00


	//----- nvinfo : EIATTR_KPARAM_INFO
	.align		4
.L_24:
        /*0078*/ 	.byte	0x04, 0x17
        /*007a*/ 	.short	(.L_26 - .L_25)
.L_25:
        /*007c*/ 	.word	0x00000000
        /*0080*/ 	.short	0x0004
        /*0082*/ 	.short	0x0020
        /*0084*/ 	.byte	0x00, 0xf0, 0x21, 0x00


	//----- nvinfo : EIATTR_KPARAM_INFO
	.align		4
.L_26:
        /*0088*/ 	.byte	0x04, 0x17
        /*008a*/ 	.short	(.L_28 - .L_27)
.L_27:
        /*008c*/ 	.word	0x00000000
        /*0090*/ 	.short	0x0003
        /*0092*/ 	.short	0x0018
        /*0094*/ 	.byte	0x00, 0xf0, 0x21, 0x00


	//----- nvinfo : EIATTR_KPARAM_INFO
	.align		4
.L_28:
        /*0098*/ 	.byte	0x04, 0x17
        /*009a*/ 	.short	(.L_30 - .L_29)
.L_29:
        /*009c*/ 	.word	0x00000000
        /*00a0*/ 	.short	0x0002
        /*00a2*/ 	.short	0x0010
        /*00a4*/ 	.byte	0x00, 0xf0, 0x21, 0x00


	//----- nvinfo : EIATTR_KPARAM_INFO
	.align		4
.L_30:
        /*00a8*/ 	.byte	0x04, 0x17
        /*00aa*/ 	.short	(.L_32 - .L_31)
.L_31:
        /*00ac*/ 	.word	0x00000000
        /*00b0*/ 	.short	0x0001
        /*00b2*/ 	.short	0x0008
        /*00b4*/ 	.byte	0x00, 0xf0, 0x21, 0x00


	//----- nvinfo : EIATTR_KPARAM_INFO
	.align		4
.L_32:
        /*00b8*/ 	.byte	0x04, 0x17
        /*00ba*/ 	.short	(.L_34 - .L_33)
.L_33:
        /*00bc*/ 	.word	0x00000000
        /*00c0*/ 	.short	0x0000
        /*00c2*/ 	.short	0x0000
        /*00c4*/ 	.byte	0x00, 0xf0, 0x21, 0x00


	//----- nvinfo : EIATTR_MAXREG_COUNT
	.align		4
.L_34:
        /*00c8*/ 	.byte	0x03, 0x1b
        /*00ca*/ 	.short	0x00ff


	//----- nvinfo : EIATTR_EXIT_INSTR_OFFSETS
	.align		4
        /*00cc*/ 	.byte	0x04, 0x1c
        /*00ce*/ 	.short	(.L_36 - .L_35)


	//   ....[0]....
.L_35:
        /*00d0*/ 	.word	0x00001c10


	//   ....[1]....
        /*00d4*/ 	.word	0x00001c30


	//----- nvinfo : EIATTR_MAX_THREADS
	.align		4
.L_36:
        /*00d8*/ 	.byte	0x04, 0x05
        /*00da*/ 	.short	(.L_38 - .L_37)
.L_37:
        /*00dc*/ 	.word	0x00000080
        /*00e0*/ 	.word	0x00000001
        /*00e4*/ 	.word	0x00000001
.L_38:


//--------------------- .nv.rel.action            --------------------------
	.section	.nv.rel.action,"",@"SHT_CUDA_RELOCINFO"
	.align	8
	.sectionentsize	8
        /*0000*/ 	.byte	0x73, 0x00, 0x00, 0x00, 0x00, 0x00, 0x00, 0x00, 0x00, 0x00, 0x00, 0x11, 0x25, 0x00, 0x05, 0x36


//--------------------- .nv.constant0.triton__0d1d2d3d4d5d67de8910de --------------------------
	.section	.nv.constant0.triton__0d1d2d3d4d5d67de8910de,"a",@progbits
	.align	4
.nv.constant0.triton__0d1d2d3d4d5d67de8910de:
	.zero		420


//--------------------- .text.triton__0d1d2d3d4d5d67de8910de --------------------------
	.section	.text.triton__0d1d2d3d4d5d67de8910de,"ax",@progbits
	.sectioninfo	@"SHI_REGISTERS=44"
	.align	128
        .global         triton__0d1d2d3d4d5d67de8910de
        .type           triton__0d1d2d3d4d5d67de8910de,@function
        .size           triton__0d1d2d3d4d5d67de8910de,(.L_x_1 - triton__0d1d2d3d4d5d67de8910de)
        .other          triton__0d1d2d3d4d5d67de8910de,@"STO_CUDA_ENTRY STV_DEFAULT"
triton__0d1d2d3d4d5d67de8910de:
.text.triton__0d1d2d3d4d5d67de8910de:
[----:B------:R-:W-:-:S02]  /*0000*/  IMAD.MOV.U32 R1, RZ, RZ, c[0x0][0x28] ;  /* 0x00000a00ff017624 */ /* 0x000fc400078e00ff */
[----:B------:R-:W-:Y:S01]  /*0010*/  IABS R2, c[0x0][0x190] ;  /* 0x0000640000027a13 */ /* 0x000fe20000000000 */
[----:B------:R-:W0:Y:S01]  /*0020*/  S2R R0, SR_TID.X ;  /* 0x0000000000007919 */ /* 0x000e220000002100 */
[----:B------:R-:W-:Y:S01]  /*0030*/  IABS R3, c[0x0][0x194] ;  /* 0x0000650000037a13 */ /* 0x000fe20000000000 */
[----:B------:R-:W-:Y:S01]  /*0040*/  CS2R R30, SRZ ;  /* 0x00000000001e7805 */ /* 0x000fe2000001ff00 */
[----:B------:R-:W1:Y:S01]  /*0050*/  I2F.RP R4, R2 ;  /* 0x0000000200047306 */ /* 0x000e620000209400 */
[----:B------:R-:W2:Y:S01]  /*0060*/  S2R R5, SR_CTAID.X ;  /* 0x0000000000057919 */ /* 0x000ea20000002500 */
[----:B------:R-:W-:Y:S01]  /*0070*/  IMAD.MOV.U32 R29, RZ, RZ, RZ ;  /* 0x000000ffff1d7224 */ /* 0x000fe200078e00ff */
[----:B------:R-:W-:Y:S01]  /*0080*/  ULDC.64 UR6, c[0x0][0x118] ;  /* 0x0000460000067ab9 */ /* 0x000fe20000000a00 */
[----:B------:R-:W-:Y:S01]  /*0090*/  CS2R R34, SRZ ;  /* 0x0000000000227805 */ /* 0x000fe2000001ff00 */
[----:B------:R-:W-:-:S03]  /*00a0*/  ULDC.64 UR4, c[0x0][0x198] ;  /* 0x0000660000047ab9 */ /* 0x000fc60000000a00 */
[----:B------:R-:W3:Y:S08]  /*00b0*/  I2F.RP R8, R3 ;  /* 0x0000000300087306 */ /* 0x000ef00000209400 */
[----:B-1----:R-:W1:Y:S01]  /*00c0*/  MUFU.RCP R4, R4 ;  /* 0x0000000400047308 */ /* 0x002e620000001000 */
[----:B0-----:R-:W-:-:S07]  /*00d0*/  IMAD.SHL.U32 R0, R0, 0x8, RZ ;  /* 0x0000000800007824 */ /* 0x001fce00078e00ff */
[----:B---3--:R-:W0:Y:S01]  /*00e0*/  MUFU.RCP R8, R8 ;  /* 0x0000000800087308 */ /* 0x008e220000001000 */
[----:B------:R-:W-:Y:S02]  /*00f0*/  LOP3.LUT R0, R0, 0x3f8, RZ, 0xc0, !PT ;  /* 0x000003f800007812 */ /* 0x000fe400078ec0ff */
[----:B-1----:R-:W-:-:S03]  /*0100*/  IADD3 R6, R4, 0xffffffe, RZ ;  /* 0x0ffffffe04067810 */ /* 0x002fc60007ffe0ff */
[----:B--2---:R-:W-:Y:S02]  /*0110*/  IMAD R4, R5, 0x400, R0 ;  /* 0x0000040005047824 */ /* 0x004fe400078e0200 */
[----:B------:R1:W2:Y:S03]  /*0120*/  F2I.FTZ.U32.TRUNC.NTZ R7, R6 ;  /* 0x0000000600077305 */ /* 0x0002a6000021f000 */
[----:B------:R-:W-:Y:S02]  /*0130*/  IADD3 R5, R4, 0x1, RZ ;  /* 0x0000000104057810 */ /* 0x000fe40007ffe0ff */
[----:B0-----:R-:W-:Y:S02]  /*0140*/  IADD3 R12, R8, 0xffffffe, RZ ;  /* 0x0ffffffe080c7810 */ /* 0x001fe40007ffe0ff */
[----:B------:R-:W-:Y:S02]  /*0150*/  IABS R13, R5 ;  /* 0x00000005000d7213 */ /* 0x000fe40000000000 */
[----:B------:R-:W-:Y:S01]  /*0160*/  LOP3.LUT R5, R5, c[0x0][0x190], RZ, 0x3c, !PT ;  /* 0x0000640005057a12 */ /* 0x000fe200078e3cff */
[----:B-1----:R-:W-:Y:S01]  /*0170*/  IMAD.MOV.U32 R6, RZ, RZ, RZ ;  /* 0x000000ffff067224 */ /* 0x002fe200078e00ff */
[----:B------:R-:W-:-:S02]  /*0180*/  IADD3 R11, R4, 0x3, RZ ;  /* 0x00000003040b7810 */ /* 0x000fc40007ffe0ff */
[----:B------:R-:W-:Y:S02]  /*0190*/  ISETP.GE.AND P1, PT, R5, RZ, PT ;  /* 0x000000ff0500720c */ /* 0x000fe40003f26270 */
[----:B------:R-:W-:Y:S01]  /*01a0*/  LOP3.LUT R10, R11, c[0x0][0x190], RZ, 0x3c, !PT ;  /* 0x000064000b0a7a12 */ /* 0x000fe200078e3cff */
[----:B--2---:R-:W-:Y:S01]  /*01b0*/  IMAD.MOV R9, RZ, RZ, -R7 ;  /* 0x000000ffff097224 */ /* 0x004fe200078e0a07 */
[----:B------:R-:W-:Y:S02]  /*01c0*/  IABS R17, R11 ;  /* 0x0000000b00117213 */ /* 0x000fe40000000000 */
[----:B------:R-:W-:Y:S01]  /*01d0*/  ISETP.GE.AND P4, PT, R10, RZ, PT ;  /* 0x000000ff0a00720c */ /* 0x000fe20003f86270 */
[----:B------:R-:W-:Y:S01]  /*01e0*/  IMAD R9, R9, R2, RZ ;  /* 0x0000000209097224 */ /* 0x000fe200078e02ff */
[----:B------:R-:W-:-:S03]  /*01f0*/  IADD3 R10, R4, 0x4, RZ ;  /* 0x00000004040a7810 */ /* 0x000fc60007ffe0ff */
[----:B------:R-:W-:Y:S01]  /*0200*/  IMAD.HI.U32 R9, R7, R9, R6 ;  /* 0x0000000907097227 */ /* 0x000fe200078e0006 */
[----:B------:R-:W-:Y:S01]  /*0210*/  IADD3 R6, R4, 0x2, RZ ;  /* 0x0000000204067810 */ /* 0x000fe20007ffe0ff */
[----:B------:R-:W0:Y:S01]  /*0220*/  F2I.FTZ.U32.TRUNC.NTZ R7, R12 ;  /* 0x0000000c00077305 */ /* 0x000e22000021f000 */
[----:B------:R-:W-:Y:S02]  /*0230*/  IABS R19, R10 ;  /* 0x0000000a00137213 */ /* 0x000fe40000000000 */
[----:B------:R-:W-:Y:S01]  /*0240*/  IABS R15, R6 ;  /* 0x00000006000f7213 */ /* 0x000fe20000000000 */
[C---:B------:R-:W-:Y:S01]  /*0250*/  IMAD.HI.U32 R0, R9.reuse, R13, RZ ;  /* 0x0000000d09007227 */ /* 0x040fe200078e00ff */
[----:B------:R-:W-:Y:S02]  /*0260*/  LOP3.LUT R8, R6, c[0x0][0x190], RZ, 0x3c, !PT ;  /* 0x0000640006087a12 */ /* 0x000fe400078e3cff */
[----:B------:R-:W-:Y:S01]  /*0270*/  LOP3.LUT R10, R10, c[0x0][0x190], RZ, 0x3c, !PT ;  /* 0x000064000a0a7a12 */ /* 0x000fe200078e3cff */
[----:B------:R-:W-:Y:S01]  /*0280*/  IMAD.MOV R14, RZ, RZ, -R0 ;  /* 0x000000ffff0e7224 */ /* 0x000fe200078e0a00 */
[----:B------:R-:W-:Y:S01]  /*0290*/  ISETP.GE.AND P6, PT, R8, RZ, PT ;  /* 0x000000ff0800720c */ /* 0x000fe20003fc6270 */
[----:B------:R-:W-:Y:S01]  /*02a0*/  IMAD.HI.U32 R28, R9, R15, RZ ;  /* 0x0000000f091c7227 */ /* 0x000fe200078e00ff */
[----:B------:R-:W-:-:S03]  /*02b0*/  IADD3 R8, R4, 0x5, RZ ;  /* 0x0000000504087810 */ /* 0x000fc60007ffe0ff */
[----:B------:R-:W-:Y:S01]  /*02c0*/  IMAD R5, R2, R14, R13 ;  /* 0x0000000e02057224 */ /* 0x000fe200078e020d */
[----:B------:R-:W-:Y:S01]  /*02d0*/  IABS R21, R8 ;  /* 0x0000000800157213 */ /* 0x000fe20000000000 */
[----:B------:R-:W-:Y:S01]  /*02e0*/  IMAD.MOV R11, RZ, RZ, -R28 ;  /* 0x000000ffff0b7224 */ /* 0x000fe200078e0a1c */
[----:B------:R-:W-:Y:S01]  /*02f0*/  LOP3.LUT R8, R8, c[0x0][0x190], RZ, 0x3c, !PT ;  /* 0x0000640008087a12 */ /* 0x000fe200078e3cff */
[----:B0-----:R-:W-:Y:S01]  /*0300*/  IMAD.MOV R6, RZ, RZ, -R7 ;  /* 0x000000ffff067224 */ /* 0x001fe200078e0a07 */
[C---:B------:R-:W-:Y:S01]  /*0310*/  ISETP.GT.U32.AND P2, PT, R2.reuse, R5, PT ;  /* 0x000000050200720c */ /* 0x040fe20003f44070 */
[----:B------:R-:W-:Y:S02]  /*0320*/  IMAD R15, R2, R11, R15 ;  /* 0x0000000b020f7224 */ /* 0x000fe400078e020f */
[----:B------:R-:W-:Y:S01]  /*0330*/  IMAD R13, R6, R3, RZ ;  /* 0x00000003060d7224 */ /* 0x000fe200078e02ff */
[----:B------:R-:W-:Y:S01]  /*0340*/  MOV R6, RZ ;  /* 0x000000ff00067202 */ /* 0x000fe20000000f00 */
[----:B------:R-:W-:Y:S01]  /*0350*/  IMAD.HI.U32 R12, R9, R17, RZ ;  /* 0x00000011090c7227 */ /* 0x000fe200078e00ff */
[----:B------:R-:W-:-:S03]  /*0360*/  ISETP.GT.U32.AND P5, PT, R2, R15, PT ;  /* 0x0000000f0200720c */ /* 0x000fc60003fa4070 */
[----:B------:R-:W-:-:S04]  /*0370*/  IMAD.HI.U32 R11, R9, R19, RZ ;  /* 0x00000013090b7227 */ /* 0x000fc800078e00ff */
[----:B------:R-:W-:Y:S01]  /*0380*/  @!P2 IMAD.IADD R5, R5, 0x1, -R2 ;  /* 0x000000010505a824 */ /* 0x000fe200078e0a02 */
[----:B------:R-:W-:Y:S01]  /*0390*/  @!P2 IADD3 R0, R0, 0x1, RZ ;  /* 0x000000010000a810 */ /* 0x000fe20007ffe0ff */
[----:B------:R-:W-:Y:S01]  /*03a0*/  IMAD.HI.U32 R13, R7, R13, R6 ;  /* 0x0000000d070d7227 */ /* 0x000fe200078e0006 */
[----:B------:R-:W-:Y:S02]  /*03b0*/  IADD3 R7, R4, 0x6, RZ ;  /* 0x0000000604077810 */ /* 0x000fe40007ffe0ff */
[----:B------:R-:W-:Y:S01]  /*03c0*/  ISETP.GE.U32.AND P3, PT, R5, R2, PT ;  /* 0x000000020500720c */ /* 0x000fe20003f66070 */
[----:B------:R-:W-:Y:S01]  /*03d0*/  IMAD.MOV R14, RZ, RZ, -R12 ;  /* 0x000000ffff0e7224 */ /* 0x000fe200078e0a0c */
[----:B------:R-:W-:Y:S01]  /*03e0*/  IABS R23, R7 ;  /* 0x0000000700177213 */ /* 0x000fe20000000000 */
[----:B------:R-:W-:Y:S01]  /*03f0*/  IMAD.MOV R16, RZ, RZ, -R11 ;  /* 0x000000ffff107224 */ /* 0x000fe200078e0a0b */
[----:B------:R-:W-:Y:S01]  /*0400*/  @!P5 IADD3 R28, R28, 0x1, RZ ;  /* 0x000000011c1cd810 */ /* 0x000fe20007ffe0ff */
[----:B------:R-:W-:Y:S01]  /*0410*/  IMAD R17, R2, R14, R17 ;  /* 0x0000000e02117224 */ /* 0x000fe200078e0211 */
[----:B------:R-:W-:Y:S01]  /*0420*/  IADD3 R14, R4, 0x7, RZ ;  /* 0x00000007040e7810 */ /* 0x000fe20007ffe0ff */
[C---:B------:R-:W-:Y:S01]  /*0430*/  IMAD R19, R2.reuse, R16, R19 ;  /* 0x0000001002137224 */ /* 0x040fe200078e0213 */
[----:B------:R-:W-:Y:S01]  /*0440*/  IABS R16, R4 ;  /* 0x0000000400107213 */ /* 0x000fe20000000000 */
[----:B------:R-:W-:Y:S01]  /*0450*/  @!P5 IMAD.IADD R15, R15, 0x1, -R2 ;  /* 0x000000010f0fd824 */ /* 0x000fe200078e0a02 */
[----:B------:R-:W-:Y:S01]  /*0460*/  ISETP.GT.U32.AND P0, PT, R2, R17, PT ;  /* 0x000000110200720c */ /* 0x000fe20003f04070 */
[----:B------:R-:W-:Y:S01]  /*0470*/  IMAD.HI.U32 R5, R9, R23, RZ ;  /* 0x0000001709057227 */ /* 0x000fe200078e00ff */
[----:B------:R-:W-:-:S02]  /*0480*/  LOP3.LUT R7, R7, c[0x0][0x190], RZ, 0x3c, !PT ;  /* 0x0000640007077a12 */ /* 0x000fc400078e3cff */
[----:B------:R-:W-:Y:S01]  /*0490*/  @P3 IADD3 R0, R0, 0x1, RZ ;  /* 0x0000000100003810 */ /* 0x000fe20007ffe0ff */
[----:B------:R-:W-:Y:S01]  /*04a0*/  IMAD.HI.U32 R6, R9, R21, RZ ;  /* 0x0000001509067227 */ /* 0x000fe200078e00ff */
[----:B------:R-:W-:Y:S02]  /*04b0*/  ISETP.GE.U32.AND P2, PT, R15, R2, PT ;  /* 0x000000020f00720c */ /* 0x000fe40003f46070 */
[C---:B------:R-:W-:Y:S01]  /*04c0*/  ISETP.GT.U32.AND P3, PT, R2.reuse, R19, PT ;  /* 0x000000130200720c */ /* 0x040fe20003f64070 */
[----:B------:R-:W-:Y:S01]  /*04d0*/  IMAD.MOV R18, RZ, RZ, -R6 ;  /* 0x000000ffff127224 */ /* 0x000fe200078e0a06 */
[----:B------:R-:W-:Y:S01]  /*04e0*/  IADD3 R15, -R5, RZ, RZ ;  /* 0x000000ff050f7210 */ /* 0x000fe20007ffe1ff */
[----:B------:R-:W-:Y:S02]  /*04f0*/  IMAD.MOV.U32 R26, RZ, RZ, R0 ;  /* 0x000000ffff1a7224 */ /* 0x000fe400078e0000 */
[C---:B------:R-:W-:Y:S01]  /*0500*/  IMAD R21, R2.reuse, R18, R21 ;  /* 0x0000001202157224 */ /* 0x040fe200078e0215 */
[----:B------:R-:W-:Y:S01]  /*0510*/  IABS R18, R14 ;  /* 0x0000000e00127213 */ /* 0x000fe20000000000 */
[----:B------:R-:W-:Y:S01]  /*0520*/  IMAD R23, R2, R15, R23 ;  /* 0x0000000f02177224 */ /* 0x000fe200078e0217 */
[----:B------:R-:W-:Y:S01]  /*0530*/  @!P0 IADD3 R12, R12, 0x1, RZ ;  /* 0x000000010c0c8810 */ /* 0x000fe20007ffe0ff */
[----:B------:R-:W-:Y:S01]  /*0540*/  @!P0 IMAD.IADD R17, R17, 0x1, -R2 ;  /* 0x0000000111118824 */ /* 0x000fe200078e0a02 */
[----:B------:R-:W-:Y:S01]  /*0550*/  ISETP.GT.U32.AND P5, PT, R2, R21, PT ;  /* 0x000000150200720c */ /* 0x000fe20003fa4070 */
[----:B------:R-:W-:Y:S01]  /*0560*/  @!P1 IMAD.MOV R26, RZ, RZ, -R26 ;  /* 0x000000ffff1a9224 */ /* 0x000fe200078e0a1a */
[----:B------:R-:W-:Y:S01]  /*0570*/  @P2 IADD3 R28, R28, 0x1, RZ ;  /* 0x000000011c1c2810 */ /* 0x000fe20007ffe0ff */
[----:B------:R-:W-:Y:S01]  /*0580*/  @!P3 IMAD.IADD R19, R19, 0x1, -R2 ;  /* 0x000000011313b824 */ /* 0x000fe200078e0a02 */
[----:B------:R-:W-:Y:S01]  /*0590*/  ISETP.GT.U32.AND P1, PT, R2, R23, PT ;  /* 0x000000170200720c */ /* 0x000fe20003f24070 */
[----:B------:R-:W-:Y:S01]  /*05a0*/  IMAD.HI.U32 R15, R9, R16, RZ ;  /* 0x00000010090f7227 */ /* 0x000fe200078e00ff */
[----:B------:R-:W-:-:S02]  /*05b0*/  @!P6 IADD3 R28, -R28, RZ, RZ ;  /* 0x000000ff1c1ce210 */ /* 0x000fc40007ffe1ff */
[----:B------:R-:W-:Y:S01]  /*05c0*/  ISETP.GE.U32.AND P2, PT, R17, R2, PT ;  /* 0x000000021100720c */ /* 0x000fe20003f46070 */
[----:B------:R-:W-:Y:S01]  /*05d0*/  IMAD.HI.U32 R9, R9, R18, RZ ;  /* 0x0000001209097227 */ /* 0x000fe200078e00ff */
[----:B------:R-:W-:Y:S02]  /*05e0*/  ISETP.GE.U32.AND P6, PT, R19, R2, PT ;  /* 0x000000021300720c */ /* 0x000fe40003fc6070 */
[----:B------:R-:W-:Y:S01]  /*05f0*/  @!P3 IADD3 R11, R11, 0x1, RZ ;  /* 0x000000010b0bb810 */ /* 0x000fe20007ffe0ff */
[----:B------:R-:W-:Y:S01]  /*0600*/  IMAD.MOV R17, RZ, RZ, -R15 ;  /* 0x000000ffff117224 */ /* 0x000fe200078e0a0f */
[----:B------:R-:W-:Y:S01]  /*0610*/  @!P5 IADD3 R6, R6, 0x1, RZ ;  /* 0x000000010606d810 */ /* 0x000fe20007ffe0ff */
[----:B------:R-:W-:Y:S01]  /*0620*/  IMAD.MOV R25, RZ, RZ, -R9 ;  /* 0x000000ffff197224 */ /* 0x000fe200078e0a09 */
[----:B------:R-:W-:Y:S01]  /*0630*/  LOP3.LUT R14, R14, c[0x0][0x190], RZ, 0x3c, !PT ;  /* 0x000064000e0e7a12 */ /* 0x000fe200078e3cff */
[C---:B------:R-:W-:Y:S01]  /*0640*/  IMAD R17, R2.reuse, R17, R16 ;  /* 0x0000001102117224 */ /* 0x040fe200078e0210 */
[----:B------:R-:W-:Y:S01]  /*0650*/  @!P1 IADD3 R5, R5, 0x1, RZ ;  /* 0x0000000105059810 */ /* 0x000fe20007ffe0ff */
[----:B------:R-:W-:-:S02]  /*0660*/  IMAD R19, R2, R25, R18 ;  /* 0x0000001902137224 */ /* 0x000fc400078e0212 */
[--C-:B------:R-:W-:Y:S01]  /*0670*/  @!P5 IMAD.IADD R21, R21, 0x1, -R2.reuse ;  /* 0x000000011515d824 */ /* 0x100fe200078e0a02 */
[C---:B------:R-:W-:Y:S01]  /*0680*/  ISETP.GT.U32.AND P0, PT, R2.reuse, R17, PT ;  /* 0x000000110200720c */ /* 0x040fe20003f04070 */
[----:B------:R-:W-:Y:S01]  /*0690*/  @!P1 IMAD.IADD R23, R23, 0x1, -R2 ;  /* 0x0000000117179824 */ /* 0x000fe200078e0a02 */
[----:B------:R-:W-:Y:S01]  /*06a0*/  ISETP.GT.U32.AND P3, PT, R2, R19, PT ;  /* 0x000000130200720c */ /* 0x000fe20003f64070 */
[----:B------:R-:W-:Y:S01]  /*06b0*/  IMAD.HI.U32 R0, R13, R16, RZ ;  /* 0x000000100d007227 */ /* 0x000fe200078e00ff */
[----:B------:R-:W-:Y:S02]  /*06c0*/  @P2 IADD3 R12, R12, 0x1, RZ ;  /* 0x000000010c0c2810 */ /* 0x000fe40007ffe0ff */
[----:B------:R-:W-:Y:S01]  /*06d0*/  @P6 IADD3 R11, R11, 0x1, RZ ;  /* 0x000000010b0b6810 */ /* 0x000fe20007ffe0ff */
[----:B------:R-:W-:Y:S01]  /*06e0*/  IMAD.MOV R13, RZ, RZ, -R0 ;  /* 0x000000ffff0d7224 */ /* 0x000fe200078e0a00 */
[-C--:B------:R-:W-:Y:S01]  /*06f0*/  ISETP.GE.U32.AND P2, PT, R21, R2.reuse, PT ;  /* 0x000000021500720c */ /* 0x080fe20003f46070 */
[----:B------:R-:W-:Y:S01]  /*0700*/  @!P4 IMAD.MOV R12, RZ, RZ, -R12 ;  /* 0x000000ffff0cc224 */ /* 0x000fe200078e0a0c */
[----:B------:R-:W-:-:S02]  /*0710*/  ISETP.GE.U32.AND P6, PT, R23, R2, PT ;  /* 0x000000021700720c */ /* 0x000fc40003fc6070 */
[----:B------:R-:W-:Y:S01]  /*0720*/  ISETP.GE.AND P5, PT, R10, RZ, PT ;  /* 0x000000ff0a00720c */ /* 0x000fe20003fa6270 */
[----:B------:R-:W-:Y:S01]  /*0730*/  @!P0 IMAD.IADD R17, R17, 0x1, -R2 ;  /* 0x0000000111118824 */ /* 0x000fe200078e0a02 */
[----:B------:R-:W-:Y:S01]  /*0740*/  ISETP.GE.AND P4, PT, R8, RZ, PT ;  /* 0x000000ff0800720c */ /* 0x000fe20003f86270 */
[----:B------:R-:W-:Y:S01]  /*0750*/  IMAD R10, R3, R13, R16 ;  /* 0x0000000d030a7224 */ /* 0x000fe200078e0210 */
[----:B------:R-:W-:Y:S01]  /*0760*/  @!P0 IADD3 R15, R15, 0x1, RZ ;  /* 0x000000010f0f8810 */ /* 0x000fe20007ffe0ff */
[----:B------:R-:W-:Y:S01]  /*0770*/  @!P3 IMAD.IADD R19, R19, 0x1, -R2 ;  /* 0x000000011313b824 */ /* 0x000fe200078e0a02 */
[----:B------:R-:W-:Y:S01]  /*0780*/  ISETP.GE.AND P0, PT, R7, RZ, PT ;  /* 0x000000ff0700720c */ /* 0x000fe20003f06270 */
[----:B------:R-:W-:Y:S01]  /*0790*/  CS2R R22, SRZ ;  /* 0x0000000000167805 */ /* 0x000fe2000001ff00 */
[----:B------:R-:W-:Y:S02]  /*07a0*/  @!P3 IADD3 R9, R9, 0x1, RZ ;  /* 0x000000010909b810 */ /* 0x000fe40007ffe0ff */
[----:B------:R-:W-:-:S02]  /*07b0*/  @P2 IADD3 R6, R6, 0x1, RZ ;  /* 0x0000000106062810 */ /* 0x000fc40007ffe0ff */
[----:B------:R-:W-:Y:S02]  /*07c0*/  @P6 IADD3 R5, R5, 0x1, RZ ;  /* 0x0000000105056810 */ /* 0x000fe40007ffe0ff */
[-C--:B------:R-:W-:Y:S01]  /*07d0*/  ISETP.GE.U32.AND P2, PT, R17, R2.reuse, PT ;  /* 0x000000021100720c */ /* 0x080fe20003f46070 */
[----:B------:R-:W-:Y:S01]  /*07e0*/  @!P4 IMAD.MOV R6, RZ, RZ, -R6 ;  /* 0x000000ffff06c224 */ /* 0x000fe200078e0a06 */
[----:B------:R-:W-:Y:S02]  /*07f0*/  ISETP.GE.U32.AND P1, PT, R19, R2, PT ;  /* 0x000000021300720c */ /* 0x000fe40003f26070 */
[----:B------:R-:W-:Y:S02]  /*0800*/  ISETP.GT.U32.AND P6, PT, R3, R10, PT ;  /* 0x0000000a0300720c */ /* 0x000fe40003fc4070 */
[----:B------:R-:W-:Y:S02]  /*0810*/  LOP3.LUT R2, R4, c[0x0][0x190], RZ, 0x3c, !PT ;  /* 0x0000640004027a12 */ /* 0x000fe400078e3cff */
[----:B------:R-:W-:-:S02]  /*0820*/  @!P5 IADD3 R11, -R11, RZ, RZ ;  /* 0x000000ff0b0bd210 */ /* 0x000fc40007ffe1ff */
[----:B------:R-:W-:Y:S02]  /*0830*/  ISETP.GE.AND P5, PT, R2, RZ, PT ;  /* 0x000000ff0200720c */ /* 0x000fe40003fa6270 */
[----:B------:R-:W-:Y:S02]  /*0840*/  LOP3.LUT R2, R4, c[0x0][0x194], RZ, 0x3c, !PT ;  /* 0x0000650004027a12 */ /* 0x000fe400078e3cff */
[----:B------:R-:W-:Y:S02]  /*0850*/  @P2 IADD3 R15, R15, 0x1, RZ ;  /* 0x000000010f0f2810 */ /* 0x000fe40007ffe0ff */
[----:B------:R-:W-:Y:S01]  /*0860*/  ISETP.GE.AND P2, PT, R14, RZ, PT ;  /* 0x000000ff0e00720c */ /* 0x000fe20003f46270 */
[----:B------:R-:W-:Y:S01]  /*0870*/  @!P6 IMAD.IADD R10, R10, 0x1, -R3 ;  /* 0x000000010a0ae824 */ /* 0x000fe200078e0a03 */
[----:B------:R-:W-:Y:S02]  /*0880*/  @P1 IADD3 R9, R9, 0x1, RZ ;  /* 0x0000000109091810 */ /* 0x000fe40007ffe0ff */
[----:B------:R-:W-:-:S02]  /*0890*/  ISETP.NE.AND P1, PT, RZ, c[0x0][0x190], PT ;  /* 0x00006400ff007a0c */ /* 0x000fc40003f25270 */
[----:B------:R-:W-:Y:S01]  /*08a0*/  ISETP.GE.U32.AND P4, PT, R10, R3, PT ;  /* 0x000000030a00720c */ /* 0x000fe20003f86070 */
[----:B------:R-:W-:Y:S01]  /*08b0*/  @!P5 IMAD.MOV R15, RZ, RZ, -R15 ;  /* 0x000000ffff0fd224 */ /* 0x000fe200078e0a0f */
[----:B------:R-:W-:Y:S02]  /*08c0*/  LOP3.LUT R3, RZ, c[0x0][0x190], RZ, 0x33, !PT ;  /* 0x00006400ff037a12 */ /* 0x000fe400078e33ff */
[----:B------:R-:W-:Y:S01]  /*08d0*/  ISETP.GE.AND P3, PT, R2, RZ, PT ;  /* 0x000000ff0200720c */ /* 0x000fe20003f66270 */
[----:B------:R-:W-:Y:S01]  /*08e0*/  IMAD.MOV.U32 R2, RZ, RZ, R5 ;  /* 0x000000ffff027224 */ /* 0x000fe200078e0005 */
[C---:B------:R-:W-:Y:S01]  /*08f0*/  SEL R5, R3.reuse, R15, !P1 ;  /* 0x0000000f03057207 */ /* 0x040fe20004800000 */
[----:B------:R-:W-:Y:S01]  /*0900*/  @!P2 IMAD.MOV R9, RZ, RZ, -R9 ;  /* 0x000000ffff09a224 */ /* 0x000fe200078e0a09 */
[C---:B------:R-:W-:Y:S01]  /*0910*/  SEL R28, R3.reuse, R28, !P1 ;  /* 0x0000001c031c7207 */ /* 0x040fe20004800000 */
[----:B------:R-:W-:Y:S01]  /*0920*/  @!P0 IMAD.MOV R2, RZ, RZ, -R2 ;  /* 0x000000ffff028224 */ /* 0x000fe200078e0a02 */
[----:B------:R-:W-:Y:S01]  /*0930*/  SEL R32, R3, R11, !P1 ;  /* 0x0000000b03207207 */ /* 0x000fe20004800000 */
[----:B------:R-:W-:Y:S01]  /*0940*/  IMAD.HI R8, R5, 0x66666667, RZ ;  /* 0x6666666705087827 */ /* 0x000fe200078e02ff */
[----:B------:R-:W-:-:S02]  /*0950*/  SEL R26, R3, R26, !P1 ;  /* 0x0000001a031a7207 */ /* 0x000fc40004800000 */
[C---:B------:R-:W-:Y:S01]  /*0960*/  SEL R25, R3.reuse, R12, !P1 ;  /* 0x0000000c03197207 */ /* 0x040fe20004800000 */
[----:B------:R-:W-:Y:S01]  /*0970*/  IMAD.HI R11, R28, 0x66666667, RZ ;  /* 0x666666671c0b7827 */ /* 0x000fe200078e02ff */
[C---:B------:R-:W-:Y:S02]  /*0980*/  SEL R37, R3.reuse, R6, !P1 ;  /* 0x0000000603257207 */ /* 0x040fe40004800000 */
[C---:B------:R-:W-:Y:S01]  /*0990*/  SEL R7, R3.reuse, R2, !P1 ;  /* 0x0000000203077207 */ /* 0x040fe20004800000 */
[----:B------:R-:W-:Y:S01]  /*09a0*/  IMAD.HI R10, R26, 0x66666667, RZ ;  /* 0x666666671a0a7827 */ /* 0x000fe200078e02ff */
[----:B------:R-:W-:Y:S02]  /*09b0*/  SEL R6, R3, R9, !P1 ;  /* 0x0000000903067207 */ /* 0x000fe40004800000 */
[----:B------:R-:W-:Y:S01]  /*09c0*/  SHF.R.U32.HI R3, RZ, 0x1f, R8 ;  /* 0x0000001fff037819 */ /* 0x000fe20000011608 */
[----:B------:R-:W-:Y:S01]  /*09d0*/  IMAD.HI R12, R25, 0x66666667, RZ ;  /* 0x66666667190c7827 */ /* 0x000fe200078e02ff */
[----:B------:R-:W-:-:S02]  /*09e0*/  SHF.R.U32.HI R2, RZ, 0x1f, R11 ;  /* 0x0000001fff027819 */ /* 0x000fc4000001160b */
[----:B------:R-:W-:Y:S01]  /*09f0*/  LEA.HI.SX32 R8, R8, R3, 0x18 ;  /* 0x0000000308087211 */ /* 0x000fe200078fc2ff */
[----:B------:R-:W-:Y:S01]  /*0a00*/  IMAD.HI R14, R7, 0x66666667, RZ ;  /* 0x66666667070e7827 */ /* 0x000fe200078e02ff */
[----:B------:R-:W-:Y:S02]  /*0a10*/  LEA.HI.SX32 R11, R11, R2, 0x18 ;  /* 0x000000020b0b7211 */ /* 0x000fe400078fc2ff */
[----:B------:R-:W-:Y:S01]  /*0a20*/  SHF.R.U32.HI R9, RZ, 0x1f, R10 ;  /* 0x0000001fff097819 */ /* 0x000fe2000001160a */
[----:B------:R-:W-:Y:S01]  /*0a30*/  IMAD.HI R2, R32, 0x66666667, RZ ;  /* 0x6666666720027827 */ /* 0x000fe200078e02ff */
[----:B------:R-:W-:Y:S02]  /*0a40*/  SHF.R.U32.HI R3, RZ, 0x1f, R12 ;  /* 0x0000001fff037819 */ /* 0x000fe4000001160c */
[----:B------:R-:W-:Y:S01]  /*0a50*/  LEA.HI.SX32 R9, R10, R9, 0x18 ;  /* 0x000000090a097211 */ /* 0x000fe200078fc2ff */
[----:B------:R-:W-:Y:S01]  /*0a60*/  IMAD.HI R10, R37, 0x66666667, RZ ;  /* 0x66666667250a7827 */ /* 0x000fe200078e02ff */
[----:B------:R-:W-:-:S02]  /*0a70*/  LEA.HI.SX32 R12, R12, R3, 0x18 ;  /* 0x000000030c0c7211 */ /* 0x000fc400078fc2ff */
[----:B------:R-:W-:Y:S01]  /*0a80*/  SHF.R.U32.HI R3, RZ, 0x1f, R2 ;  /* 0x0000001fff037819 */ /* 0x000fe20000011602 */
[----:B------:R-:W-:Y:S01]  /*0a90*/  IMAD R5, R8, -0x280, R5 ;  /* 0xfffffd8008057824 */ /* 0x000fe200078e0205 */
[----:B------:R-:W-:Y:S01]  /*0aa0*/  SHF.R.U32.HI R13, RZ, 0x1f, R10 ;  /* 0x0000001fff0d7819 */ /* 0x000fe2000001160a */
[----:B------:R-:W-:Y:S01]  /*0ab0*/  IMAD R26, R9, -0x280, R26 ;  /* 0xfffffd80091a7824 */ /* 0x000fe200078e021a */
[----:B------:R-:W-:Y:S01]  /*0ac0*/  LEA.HI.SX32 R3, R2, R3, 0x18 ;  /* 0x0000000302037211 */ /* 0x000fe200078fc2ff */
[----:B------:R-:W-:Y:S01]  /*0ad0*/  IMAD R28, R11, -0x280, R28 ;  /* 0xfffffd800b1c7824 */ /* 0x000fe200078e021c */
[----:B------:R-:W-:Y:S01]  /*0ae0*/  LEA.HI.SX32 R10, R10, R13, 0x18 ;  /* 0x0000000d0a0a7211 */ /* 0x000fe200078fc2ff */
[----:B------:R-:W-:Y:S01]  /*0af0*/  IMAD.HI R16, R6, 0x66666667, RZ ;  /* 0x6666666706107827 */ /* 0x000fe200078e02ff */
[----:B------:R-:W-:Y:S02]  /*0b00*/  PRMT R2, R5, 0x9910, RZ ;  /* 0x0000991005027816 */ /* 0x000fe400000000ff */
[----:B------:R-:W-:Y:S01]  /*0b10*/  PRMT R8, R28, 0x9910, RZ ;  /* 0x000099101c087816 */ /* 0x000fe200000000ff */
[----:B------:R-:W-:Y:S01]  /*0b20*/  IMAD R32, R3, -0x280, R32 ;  /* 0xfffffd8003207824 */ /* 0x000fe200078e0220 */
[----:B------:R-:W-:Y:S01]  /*0b30*/  PRMT R3, R26, 0x9910, RZ ;  /* 0x000099101a037816 */ /* 0x000fe200000000ff */
[----:B------:R-:W-:Y:S01]  /*0b40*/  IMAD R37, R10, -0x280, R37 ;  /* 0xfffffd800a257824 */ /* 0x000fe200078e0225 */
[----:B------:R-:W-:Y:S01]  /*0b50*/  SHF.R.U32.HI R15, RZ, 0x1f, R14 ;  /* 0x0000001fff0f7819 */ /* 0x000fe2000001160e */
[----:B------:R-:W-:Y:S01]  /*0b60*/  IMAD R9, R2, 0x6667, RZ ;  /* 0x0000666702097824 */ /* 0x000fe200078e02ff */
[----:B------:R-:W-:Y:S01]  /*0b70*/  SHF.R.U32.HI R17, RZ, 0x1f, R16 ;  /* 0x0000001fff117819 */ /* 0x000fe20000011610 */
[----:B------:R-:W-:Y:S01]  /*0b80*/  IMAD R10, R3, 0x6667, RZ ;  /* 0x00006667030a7824 */ /* 0x000fe200078e02ff */
[----:B------:R-:W-:Y:S01]  /*0b90*/  PRMT R13, R32, 0x9910, RZ ;  /* 0x00009910200d7816 */ /* 0x000fe200000000ff */
[----:B------:R-:W-:Y:S01]  /*0ba0*/  IMAD R25, R12, -0x280, R25 ;  /* 0xfffffd800c197824 */ /* 0x000fe200078e0219 */
[----:B------:R-:W-:Y:S01]  /*0bb0*/  SHF.R.S32.HI R2, RZ, 0x10, R9 ;  /* 0x00000010ff027819 */ /* 0x000fe20000011409 */
[----:B------:R-:W-:Y:S01]  /*0bc0*/  IMAD R11, R8, 0x6667, RZ ;  /* 0x00006667080b7824 */ /* 0x000fe200078e02ff */
[----:B------:R-:W-:Y:S01]  /*0bd0*/  SHF.R.S32.HI R3, RZ, 0x10, R10 ;  /* 0x00000010ff037819 */ /* 0x000fe2000001140a */
[----:B------:R-:W-:Y:S01]  /*0be0*/  IMAD R13, R13, 0x6667, RZ ;  /* 0x000066670d0d7824 */ /* 0x000fe200078e02ff */
[----:B------:R-:W-:-:S02]  /*0bf0*/  PRMT R12, R25, 0x9910, RZ ;  /* 0x00009910190c7816 */ /* 0x000fc400000000ff */
[----:B------:R-:W-:Y:S02]  /*0c00*/  SHF.R.S32.HI R8, RZ, 0x10, R11 ;  /* 0x00000010ff087819 */ /* 0x000fe4000001140b */
[----:B------:R-:W-:Y:S01]  /*0c10*/  LOP3.LUT R2, R2, 0xffff, RZ, 0xc0, !PT ;  /* 0x0000ffff02027812 */ /* 0x000fe200078ec0ff */
[----:B------:R-:W-:Y:S01]  /*0c20*/  IMAD R12, R12, 0x6667, RZ ;  /* 0x000066670c0c7824 */ /* 0x000fe200078e02ff */
[----:B------:R-:W-:Y:S02]  /*0c30*/  LOP3.LUT R3, R3, 0xffff, RZ, 0xc0, !PT ;  /* 0x0000ffff03037812 */ /* 0x000fe400078ec0ff */
[----:B------:R-:W-:Y:S02]  /*0c40*/  LEA.HI.SX32 R14, R14, R15, 0x18 ;  /* 0x0000000f0e0e7211 */ /* 0x000fe400078fc2ff */
[----:B------:R-:W-:Y:S02]  /*0c50*/  LEA.HI.SX32 R17, R16, R17, 0x18 ;  /* 0x0000001110117211 */ /* 0x000fe400078fc2ff */
[----:B------:R-:W-:Y:S01]  /*0c60*/  LOP3.LUT R8, R8, 0xffff, RZ, 0xc0, !PT ;  /* 0x0000ffff08087812 */ /* 0x000fe200078ec0ff */
[----:B------:R-:W-:Y:S01]  /*0c70*/  IMAD R7, R14, -0x280, R7 ;  /* 0xfffffd800e077824 */ /* 0x000fe200078e0207 */
[----:B------:R-:W-:Y:S01]  /*0c80*/  SHF.R.U32.HI R2, RZ, 0xf, R2 ;  /* 0x0000000fff027819 */ /* 0x000fe20000011602 */
[----:B------:R-:W-:Y:S01]  /*0c90*/  IMAD R6, R17, -0x280, R6 ;  /* 0xfffffd8011067824 */ /* 0x000fe200078e0206 */
[----:B------:R-:W-:-:S02]  /*0ca0*/  SHF.R.U32.HI R3, RZ, 0xf, R3 ;  /* 0x0000000fff037819 */ /* 0x000fc40000011603 */
[----:B------:R-:W-:Y:S02]  /*0cb0*/  SHF.R.U32.HI R8, RZ, 0xf, R8 ;  /* 0x0000000fff087819 */ /* 0x000fe40000011608 */
[----:B------:R-:W-:Y:S02]  /*0cc0*/  LEA.HI.SX32 R2, R9, R2, 0xd ;  /* 0x0000000209027211 */ /* 0x000fe400078f6aff */
[----:B------:R-:W-:Y:S02]  /*0cd0*/  LEA.HI.SX32 R3, R10, R3, 0xd ;  /* 0x000000030a037211 */ /* 0x000fe400078f6aff */
[----:B------:R-:W-:Y:S02]  /*0ce0*/  SHF.R.S32.HI R9, RZ, 0x10, R12 ;  /* 0x00000010ff097819 */ /* 0x000fe4000001140c */
[----:B------:R-:W-:Y:S02]  /*0cf0*/  SHF.R.S32.HI R10, RZ, 0x10, R13 ;  /* 0x00000010ff0a7819 */ /* 0x000fe4000001140d */
[----:B------:R-:W-:-:S02]  /*0d00*/  LEA.HI.SX32 R8, R11, R8, 0xd ;  /* 0x000000080b087211 */ /* 0x000fc400078f6aff */
[----:B------:R-:W-:Y:S02]  /*0d10*/  PRMT R11, R37, 0x9910, RZ ;  /* 0x00009910250b7816 */ /* 0x000fe400000000ff */
[----:B------:R-:W-:Y:S02]  /*0d20*/  PRMT R15, R7, 0x9910, RZ ;  /* 0x00009910070f7816 */ /* 0x000fe400000000ff */
[----:B------:R-:W-:Y:S01]  /*0d30*/  LOP3.LUT R9, R9, 0xffff, RZ, 0xc0, !PT ;  /* 0x0000ffff09097812 */ /* 0x000fe200078ec0ff */
[----:B------:R-:W-:Y:S01]  /*0d40*/  IMAD R14, R11, 0x6667, RZ ;  /* 0x000066670b0e7824 */ /* 0x000fe200078e02ff */
[----:B------:R-:W-:Y:S01]  /*0d50*/  PRMT R16, R6, 0x9910, RZ ;  /* 0x0000991006107816 */ /* 0x000fe200000000ff */
[----:B------:R-:W-:Y:S01]  /*0d60*/  IMAD R15, R15, 0x6667, RZ ;  /* 0x000066670f0f7824 */ /* 0x000fe200078e02ff */
[----:B------:R-:W-:Y:S02]  /*0d70*/  LOP3.LUT R10, R10, 0xffff, RZ, 0xc0, !PT ;  /* 0x0000ffff0a0a7812 */ /* 0x000fe400078ec0ff */
[----:B------:R-:W-:Y:S01]  /*0d80*/  SHF.R.U32.HI R9, RZ, 0xf, R9 ;  /* 0x0000000fff097819 */ /* 0x000fe20000011609 */
[----:B------:R-:W-:Y:S01]  /*0d90*/  IMAD R16, R16, 0x6667, RZ ;  /* 0x0000666710107824 */ /* 0x000fe200078e02ff */
[----:B------:R-:W-:-:S02]  /*0da0*/  SHF.R.U32.HI R10, RZ, 0xf, R10 ;  /* 0x0000000fff0a7819 */ /* 0x000fc4000001160a */
[----:B------:R-:W-:Y:S02]  /*0db0*/  LEA.HI.SX32 R9, R12, R9, 0xd ;  /* 0x000000090c097211 */ /* 0x000fe400078f6aff */
[----:B------:R-:W-:Y:S02]  /*0dc0*/  LEA.HI.SX32 R10, R13, R10, 0xd ;  /* 0x0000000a0d0a7211 */ /* 0x000fe400078f6aff */
[----:B------:R-:W-:Y:S02]  /*0dd0*/  SHF.R.S32.HI R11, RZ, 0x10, R14 ;  /* 0x00000010ff0b7819 */ /* 0x000fe4000001140e */
[----:B------:R-:W-:Y:S02]  /*0de0*/  SHF.R.S32.HI R12, RZ, 0x10, R15 ;  /* 0x00000010ff0c7819 */ /* 0x000fe4000001140f */
[----:B------:R-:W-:Y:S02]  /*0df0*/  SHF.R.S32.HI R13, RZ, 0x10, R16 ;  /* 0x00000010ff0d7819 */ /* 0x000fe40000011410 */
[----:B------:R-:W-:-:S02]  /*0e00*/  LOP3.LUT R11, R11, 0xffff, RZ, 0xc0, !PT ;  /* 0x0000ffff0b0b7812 */ /* 0x000fc400078ec0ff */
[----:B------:R-:W-:Y:S02]  /*0e10*/  LOP3.LUT R12, R12, 0xffff, RZ, 0xc0, !PT ;  /* 0x0000ffff0c0c7812 */ /* 0x000fe400078ec0ff */
[----:B------:R-:W-:Y:S02]  /*0e20*/  ISETP.NE.AND P0, PT, RZ, c[0x0][0x194], PT ;  /* 0x00006500ff007a0c */ /* 0x000fe40003f05270 */
[----:B------:R-:W-:Y:S02]  /*0e30*/  LOP3.LUT R13, R13, 0xffff, RZ, 0xc0, !PT ;  /* 0x0000ffff0d0d7812 */ /* 0x000fe400078ec0ff */
[----:B------:R-:W-:Y:S02]  /*0e40*/  SHF.R.U32.HI R11, RZ, 0xf, R11 ;  /* 0x0000000fff0b7819 */ /* 0x000fe4000001160b */
[----:B------:R-:W-:Y:S02]  /*0e50*/  SHF.R.U32.HI R12, RZ, 0xf, R12 ;  /* 0x0000000fff0c7819 */ /* 0x000fe4000001160c */
[----:B------:R-:W-:-:S02]  /*0e60*/  @!P6 IADD3 R0, R0, 0x1, RZ ;  /* 0x000000010000e810 */ /* 0x000fc40007ffe0ff */
[----:B------:R-:W-:Y:S02]  /*0e70*/  SHF.R.U32.HI R13, RZ, 0xf, R13 ;  /* 0x0000000fff0d7819 */ /* 0x000fe4000001160d */
[----:B------:R-:W-:Y:S02]  /*0e80*/  LEA.HI.SX32 R11, R14, R11, 0xd ;  /* 0x0000000b0e0b7211 */ /* 0x000fe400078f6aff */
[----:B------:R-:W-:Y:S02]  /*0e90*/  LEA.HI.SX32 R12, R15, R12, 0xd ;  /* 0x0000000c0f0c7211 */ /* 0x000fe400078f6aff */
[----:B------:R-:W-:Y:S02]  /*0ea0*/  @P4 IADD3 R0, R0, 0x1, RZ ;  /* 0x0000000100004810 */ /* 0x000fe40007ffe0ff */
[----:B------:R-:W-:Y:S01]  /*0eb0*/  LEA.HI.SX32 R13, R16, R13, 0xd ;  /* 0x0000000d100d7211 */ /* 0x000fe200078f6aff */
[----:B------:R-:W-:Y:S01]  /*0ec0*/  IMAD.MOV.U32 R16, RZ, RZ, RZ ;  /* 0x000000ffff107224 */ /* 0x000fe200078e00ff */
[----:B------:R-:W-:-:S02]  /*0ed0*/  PRMT R14, R3, 0x9910, RZ ;  /* 0x00009910030e7816 */ /* 0x000fc400000000ff */
[----:B------:R-:W-:Y:S02]  /*0ee0*/  PRMT R15, R9, 0x9910, RZ ;  /* 0x00009910090f7816 */ /* 0x000fe400000000ff */
[----:B------:R-:W-:Y:S01]  /*0ef0*/  PRMT R10, R10, 0x9910, RZ ;  /* 0x000099100a0a7816 */ /* 0x000fe200000000ff */
[----:B------:R-:W-:Y:S01]  /*0f00*/  IMAD.MOV.U32 R9, RZ, RZ, R14 ;  /* 0x000000ffff097224 */ /* 0x000fe200078e000e */
[----:B------:R-:W-:Y:S02]  /*0f10*/  PRMT R2, R2, 0x9910, RZ ;  /* 0x0000991002027816 */ /* 0x000fe400000000ff */
[----:B------:R-:W-:Y:S02]  /*0f20*/  @!P3 IADD3 R0, -R0, RZ, RZ ;  /* 0x000000ff0000b210 */ /* 0x000fe40007ffe1ff */
[----:B------:R-:W-:Y:S01]  /*0f30*/  PRMT R8, R8, 0x9910, RZ ;  /* 0x0000991008087816 */ /* 0x000fe200000000ff */
[----:B------:R-:W-:Y:S01]  /*0f40*/  IMAD.MOV.U32 R3, RZ, RZ, R2 ;  /* 0x000000ffff037224 */ /* 0x000fe200078e0002 */
[----:B------:R-:W-:Y:S01]  /*0f50*/  PRMT R21, R13, 0x9910, RZ ;  /* 0x000099100d157816 */ /* 0x000fe200000000ff */
[----:B------:R-:W-:Y:S01]  /*0f60*/  IMAD.MOV.U32 R13, RZ, RZ, R15 ;  /* 0x000000ffff0d7224 */ /* 0x000fe200078e000f */
[----:B------:R-:W-:Y:S01]  /*0f70*/  @!P0 LOP3.LUT R0, RZ, c[0x0][0x194], RZ, 0x33, !PT ;  /* 0x00006500ff008a12 */ /* 0x000fe200078e33ff */
[----:B------:R-:W-:Y:S01]  /*0f80*/  IMAD.MOV.U32 R15, RZ, RZ, R10 ;  /* 0x000000ffff0f7224 */ /* 0x000fe200078e000a */
[----:B------:R-:W-:-:S02]  /*0f90*/  ISETP.GE.AND P2, PT, R4, c[0x0][0x1a0], PT ;  /* 0x0000680004007a0c */ /* 0x000fc40003f46270 */
[----:B------:R-:W-:Y:S01]  /*0fa0*/  PRMT R17, R11, 0x9910, RZ ;  /* 0x000099100b117816 */ /* 0x000fe200000000ff */
[----:B------:R-:W-:Y:S01]  /*0fb0*/  IMAD.MOV.U32 R11, RZ, RZ, R8 ;  /* 0x000000ffff0b7224 */ /* 0x000fe200078e0008 */
[----:B------:R-:W-:Y:S01]  /*0fc0*/  PRMT R19, R12, 0x9910, RZ ;  /* 0x000099100c137816 */ /* 0x000fe200000000ff */
[C---:B------:R-:W-:Y:S01]  /*0fd0*/  IMAD R24, R0.reuse, 0x20, R15 ;  /* 0x0000002000187824 */ /* 0x040fe200078e020f */
[C---:B------:R-:W-:Y:S01]  /*0fe0*/  LEA R8, R0.reuse, R9, 0x5 ;  /* 0x0000000900087211 */ /* 0x040fe200078e28ff */
[C---:B------:R-:W-:Y:S01]  /*0ff0*/  IMAD R10, R0.reuse, 0x20, R3 ;  /* 0x00000020000a7824 */ /* 0x040fe200078e0203 */
[C---:B------:R-:W-:Y:S01]  /*1000*/  LEA R14, R0.reuse, R21, 0x5 ;  /* 0x00000015000e7211 */ /* 0x040fe200078e28ff */
[----:B------:R-:W-:Y:S02]  /*1010*/  IMAD.MOV.U32 R15, RZ, RZ, 0x4 ;  /* 0x00000004ff0f7424 */ /* 0x000fe400078e00ff */
[C---:B------:R-:W-:Y:S02]  /*1020*/  IMAD R36, R0.reuse, 0x20, R11 ;  /* 0x0000002000247824 */ /* 0x040fe400078e020b */
[----:B------:R-:W-:-:S02]  /*1030*/  IMAD R20, R0, 0x20, R13 ;  /* 0x0000002000147824 */ /* 0x000fc400078e020d */
[C---:B------:R-:W-:Y:S02]  /*1040*/  IMAD R17, R0.reuse, 0x20, R17 ;  /* 0x0000002000117824 */ /* 0x040fe400078e0211 */
[----:B------:R-:W-:Y:S02]  /*1050*/  IMAD R3, R0, 0x20, R19 ;  /* 0x0000002000037824 */ /* 0x000fe400078e0213 */
[----:B------:R-:W-:Y:S02]  /*1060*/  IMAD.MOV.U32 R0, RZ, RZ, RZ ;  /* 0x000000ffff007224 */ /* 0x000fe400078e00ff */
[----:B------:R-:W-:-:S04]  /*1070*/  IMAD.WIDE R38, R10, R15, c[0x0][0x168] ;  /* 0x00005a000a267625 */ /* 0x000fc800078e020f */
[-C--:B------:R-:W-:Y:S01]  /*1080*/  IMAD.WIDE R18, R8, R15.reuse, c[0x0][0x168] ;  /* 0x00005a0008127625 */ /* 0x080fe200078e020f */
[----:B------:R-:W-:Y:S01]  /*1090*/  MOV R21, RZ ;  /* 0x000000ff00157202 */ /* 0x000fe20000000f00 */
[----:B------:R0:W2:Y:S02]  /*10a0*/  @!P2 LDG.E.EL R16, [R38.64] ;  /* 0x000000062610a981 */ /* 0x0000a4000c2e1900 */
[-C--:B------:R-:W-:Y:S02]  /*10b0*/  IMAD.WIDE R10, R10, R15.reuse, c[0x0][0x170] ;  /* 0x00005c000a0a7625 */ /* 0x080fe400078e020f */
[----:B------:R1:W3:Y:S02]  /*10c0*/  @!P2 LDG.E.EL R30, [R18.64] ;  /* 0x00000006121ea981 */ /* 0x0002e4000c2e1900 */
[-C--:B------:R-:W-:Y:S02]  /*10d0*/  IMAD.WIDE R8, R8, R15.reuse, c[0x0][0x170] ;  /* 0x00005c0008087625 */ /* 0x080fe400078e020f */
[----:B------:R4:W5:Y:S02]  /*10e0*/  @!P2 LDG.E.EL R0, [R10.64] ;  /* 0x000000060a00a981 */ /* 0x000964000c2e1900 */
[----:B------:R-:W-:-:S02]  /*10f0*/  IMAD.WIDE R12, R36, R15, c[0x0][0x168] ;  /* 0x00005a00240c7625 */ /* 0x000fc400078e020f */
[----:B------:R0:W2:Y:S02]  /*1100*/  @!P2 LDG.E.EL R23, [R8.64] ;  /* 0x000000060817a981 */ /* 0x0000a4000c2e1900 */
[CC--:B-1----:R-:W-:Y:S02]  /*1110*/  IMAD.WIDE R18, R20.reuse, R15.reuse, c[0x0][0x168] ;  /* 0x00005a0014127625 */ /* 0x0c2fe400078e020f */
[----:B------:R1:W3:Y:S02]  /*1120*/  @!P2 LDG.E.EL R29, [R12.64] ;  /* 0x000000060c1da981 */ /* 0x0002e4000c2e1900 */
[----:B------:R-:W-:Y:S02]  /*1130*/  IMAD.MOV.U32 R2, RZ, RZ, RZ ;  /* 0x000000ffff027224 */ /* 0x000fe400078e00ff */
[-C--:B----4-:R-:W-:Y:S01]  /*1140*/  IMAD.WIDE R10, R20, R15.reuse, c[0x0][0x170] ;  /* 0x00005c00140a7625 */ /* 0x090fe200078e020f */
[----:B------:R4:W3:Y:S03]  /*1150*/  @!P2 LDG.E.EL R34, [R18.64] ;  /* 0x000000061222a981 */ /* 0x0008e6000c2e1900 */
[-C--:B0-----:R-:W-:Y:S01]  /*1160*/  IMAD.WIDE R8, R24, R15.reuse, c[0x0][0x170] ;  /* 0x00005c0018087625 */ /* 0x081fe200078e020f */
[----:B------:R0:W3:Y:S03]  /*1170*/  @!P2 LDG.E.EL R21, [R10.64] ;  /* 0x000000060a15a981 */ /* 0x0000e6000c2e1900 */
[----:B-1----:R-:W-:Y:S01]  /*1180*/  IMAD.WIDE R12, R36, R15, c[0x0][0x170] ;  /* 0x00005c00240c7625 */ /* 0x002fe200078e020f */
[----:B------:R1:W3:Y:S01]  /*1190*/  @!P2 LDG.E.EL R22, [R8.64] ;  /* 0x000000060816a981 */ /* 0x0002e2000c2e1900 */
[----:B----4-:R-:W-:-:S02]  /*11a0*/  CS2R R18, SRZ ;  /* 0x0000000000127805 */ /* 0x010fc4000001ff00 */
[----:B------:R-:W-:Y:S01]  /*11b0*/  IMAD.MOV.U32 R20, RZ, RZ, RZ ;  /* 0x000000ffff147224 */ /* 0x000fe200078e00ff */
[----:B------:R4:W3:Y:S01]  /*11c0*/  @!P2 LDG.E.EL R2, [R12.64] ;  /* 0x000000060c02a981 */ /* 0x0008e2000c2e1900 */
[----:B0-----:R-:W-:-:S04]  /*11d0*/  IMAD.WIDE R10, R3, R15, c[0x0][0x170] ;  /* 0x00005c00030a7625 */ /* 0x001fc800078e020f */
[-C--:B-1----:R-:W-:Y:S01]  /*11e0*/  IMAD.WIDE R8, R14, R15.reuse, c[0x0][0x170] ;  /* 0x00005c000e087625 */ /* 0x082fe200078e020f */
[----:B------:R0:W3:Y:S03]  /*11f0*/  @!P2 LDG.E.EL R18, [R10.64] ;  /* 0x000000060a12a981 */ /* 0x0000e6000c2e1900 */
[CC--:B----4-:R-:W-:Y:S01]  /*1200*/  IMAD.WIDE R12, R17.reuse, R15.reuse, c[0x0][0x170] ;  /* 0x00005c00110c7625 */ /* 0x0d0fe200078e020f */
[----:B------:R1:W4:Y:S03]  /*1210*/  @!P2 LDG.E.EL R20, [R8.64] ;  /* 0x000000060814a981 */ /* 0x000326000c2e1900 */
[----:B------:R-:W-:Y:S01]  /*1220*/  IMAD.MOV.U32 R36, RZ, RZ, RZ ;  /* 0x000000ffff247224 */ /* 0x000fe200078e00ff */
[----:B------:R1:W4:Y:S01]  /*1230*/  @!P2 LDG.E.EL R19, [R12.64] ;  /* 0x000000060c13a981 */ /* 0x000322000c2e1900 */
[----:B0-----:R-:W-:-:S04]  /*1240*/  IMAD.WIDE R10, R17, R15, c[0x0][0x168] ;  /* 0x00005a00110a7625 */ /* 0x001fc800078e020f */
[-C--:B-1----:R-:W-:Y:S01]  /*1250*/  IMAD.WIDE R8, R3, R15.reuse, c[0x0][0x168] ;  /* 0x00005a0003087625 */ /* 0x082fe200078e020f */
[----:B------:R0:W4:Y:S03]  /*1260*/  @!P2 LDG.E.EL R36, [R10.64] ;  /* 0x000000060a24a981 */ /* 0x000126000c2e1900 */
[----:B------:R-:W-:Y:S01]  /*1270*/  IMAD.WIDE R12, R24, R15, c[0x0][0x168] ;  /* 0x00005a00180c7625 */ /* 0x000fe200078e020f */
[----:B------:R1:W4:Y:S03]  /*1280*/  @!P2 LDG.E.EL R35, [R8.64] ;  /* 0x000000060823a981 */ /* 0x000326000c2e1900 */
[----:B------:R-:W-:Y:S01]  /*1290*/  IMAD.MOV.U32 R3, RZ, RZ, 0x2 ;  /* 0x00000002ff037424 */ /* 0x000fe200078e00ff */
[----:B------:R1:W4:Y:S01]  /*12a0*/  @!P2 LDG.E.EL R31, [R12.64] ;  /* 0x000000060c1fa981 */ /* 0x000322000c2e1900 */
[----:B0-----:R-:W-:Y:S01]  /*12b0*/  CS2R R10, SRZ ;  /* 0x00000000000a7805 */ /* 0x001fe2000001ff00 */
[----:B-1----:R-:W-:Y:S01]  /*12c0*/  CS2R R8, SRZ ;  /* 0x0000000000087805 */ /* 0x002fe2000001ff00 */
[----:B------:R-:W-:-:S05]  /*12d0*/  IMAD.WIDE R12, R4, R3, c[0x0][0x160] ;  /* 0x00005800040c7625 */ /* 0x000fca00078e0203 */
[----:B------:R0:W4:Y:S01]  /*12e0*/  @!P2 LDG.E.EL.128 R8, [R12.64] ;  /* 0x000000060c08a981 */ /* 0x000122000c2e1d00 */
[----:B------:R-:W-:Y:S02]  /*12f0*/  IMAD.MOV.U32 R24, RZ, RZ, RZ ;  /* 0x000000ffff187224 */ /* 0x000fe400078e00ff */
[----:B0-----:R-:W-:-:S05]  /*1300*/  IMAD.WIDE R12, R14, R15, c[0x0][0x168] ;  /* 0x00005a000e0c7625 */ /* 0x001fca00078e020f */
[----:B------:R0:W4:Y:S01]  /*1310*/  @!P2 LDG.E.EL R24, [R12.64] ;  /* 0x000000060c18a981 */ /* 0x000122000c2e1900 */
[----:B------:R-:W-:-:S04]  /*1320*/  UIMAD UR4, UR4, UR5, URZ ;  /* 0x00000005040472a4 */ /* 0x000fc8000f8e023f */
[----:B------:R-:W-:-:S06]  /*1330*/  UIMAD UR4, UR4, 0x14, URZ ;  /* 0x00000014040478a4 */ /* 0x000fcc000f8e023f */
[----:B------:R-:W-:-:S04]  /*1340*/  I2FP.F32.S32 R17, UR4 ;  /* 0x0000000400117c45 */ /* 0x000fc80008201400 */
[----:B------:R-:W-:-:S04]  /*1350*/  FSETP.GEU.AND P0, PT, R17, RZ, PT ;  /* 0x000000ff1100720b */ /* 0x000fc80003f0e000 */
[----:B------:R-:W-:-:S04]  /*1360*/  FSEL R27, R17, RZ, P0 ;  /* 0x000000ff111b7208 */ /* 0x000fc80000000000 */
[C---:B------:R-:W-:Y:S02]  /*1370*/  FSETP.GT.AND P0, PT, |R27|.reuse, 8.50705917302346158658e+37, PT ;  /* 0x7e8000001b00780b */ /* 0x040fe40003f04200 */
[----:B------:R-:W-:Y:S01]  /*1380*/  FSETP.GEU.AND P1, PT, |R27|, 1.175494350822287508e-38, PT ;  /* 0x008000001b00780b */ /* 0x000fe20003f2e200 */
[----:B------:R-:W-:Y:S01]  /*1390*/  IMAD.WIDE R14, R5, R3, c[0x0][0x178] ;  /* 0x00005e00050e7625 */ /* 0x000fe200078e0203 */
[----:B0-----:R-:W-:-:S06]  /*13a0*/  PRMT R13, RZ, 0x7610, R13 ;  /* 0x00007610ff0d7816 */ /* 0x001fcc000000000d */
[----:B------:R0:W4:Y:S03]  /*13b0*/  @!P2 LDG.E.EL.U16 R13, [R14.64] ;  /* 0x000000060e0da981 */ /* 0x000126000c2e1500 */
[----:B------:R-:W-:-:S04]  /*13c0*/  @P0 FMUL R27, R27, 0.25 ;  /* 0x3e8000001b1b0820 */ /* 0x000fc80000400000 */
[----:B------:R-:W-:Y:S01]  /*13d0*/  @!P1 FMUL R27, R27, 16777216 ;  /* 0x4b8000001b1b9820 */ /* 0x000fe20000400000 */
[----:B0-----:R-:W-:-:S03]  /*13e0*/  IMAD.WIDE R14, R5, R3, c[0x0][0x180] ;  /* 0x00006000050e7625 */ /* 0x001fc600078e0203 */
[----:B------:R0:W1:Y:S01]  /*13f0*/  MUFU.RCP R5, R27 ;  /* 0x0000001b00057308 */ /* 0x0000620000001000 */
[----:B------:R-:W-:Y:S02]  /*1400*/  PRMT R17, RZ, 0x7610, R17 ;  /* 0x00007610ff117816 */ /* 0x000fe40000000011 */
[----:B------:R-:W-:-:S04]  /*1410*/  PRMT R12, RZ, 0x7610, R12 ;  /* 0x00007610ff0c7816 */ /* 0x000fc8000000000c */
[----:B------:R0:W4:Y:S02]  /*1420*/  @!P2 LDG.E.EL.U16 R17, [R14.64] ;  /* 0x000000060e11a981 */ /* 0x000124000c2e1500 */
[----:B0-----:R-:W-:-:S05]  /*1430*/  IMAD.WIDE R14, R26, R3, c[0x0][0x178] ;  /* 0x00005e001a0e7625 */ /* 0x001fca00078e0203 */
[----:B------:R0:W4:Y:S01]  /*1440*/  @!P2 LDG.E.EL.U16 R12, [R14.64] ;  /* 0x000000060e0ca981 */ /* 0x000122000c2e1500 */
[----:B------:R-:W-:Y:S01]  /*1450*/  IMAD.WIDE R26, R26, R3, c[0x0][0x180] ;  /* 0x000060001a1a7625 */ /* 0x000fe200078e0203 */
[----:B0-----:R-:W-:-:S06]  /*1460*/  PRMT R15, RZ, 0x7610, R15 ;  /* 0x00007610ff0f7816 */ /* 0x001fcc000000000f */
[----:B------:R0:W4:Y:S01]  /*1470*/  @!P2 LDG.E.EL.U16 R15, [R26.64] ;  /* 0x000000061a0fa981 */ /* 0x000122000c2e1500 */
[----:B------:R-:W-:Y:S01]  /*1480*/  PRMT R14, RZ, 0x7610, R14 ;  /* 0x00007610ff0e7816 */ /* 0x000fe2000000000e */
[----:B0-----:R-:W-:-:S04]  /*1490*/  IMAD.WIDE R26, R28, R3, c[0x0][0x178] ;  /* 0x00005e001c1a7625 */ /* 0x001fc800078e0203 */
[----:B------:R-:W-:Y:S01]  /*14a0*/  IMAD.WIDE R38, R25, R3, c[0x0][0x178] ;  /* 0x00005e0019267625 */ /* 0x000fe200078e0203 */
[----:B-----5:R-:W-:Y:S01]  /*14b0*/  @P0 FMUL R0, R0, 0.25 ;  /* 0x3e80000000000820 */ /* 0x020fe20000400000 */
[----:B--2---:R-:W-:-:S03]  /*14c0*/  @P0 FMUL R23, R23, 0.25 ;  /* 0x3e80000017170820 */ /* 0x004fc60000400000 */
[----:B------:R-:W-:Y:S01]  /*14d0*/  @!P1 FMUL R0, R0, 16777216 ;  /* 0x4b80000000009820 */ /* 0x000fe20000400000 */
[----:B------:R-:W-:-:S03]  /*14e0*/  @!P1 FMUL R23, R23, 16777216 ;  /* 0x4b80000017179820 */ /* 0x000fc60000400000 */
[----:B-1----:R-:W-:Y:S01]  /*14f0*/  FFMA R0, R5, R0, 9.9999999747524270788e-07 ;  /* 0x358637bd05007423 */ /* 0x002fe20000000000 */
[----:B---3--:R-:W-:Y:S01]  /*1500*/  @P0 FMUL R21, R21, 0.25 ;  /* 0x3e80000015150820 */ /* 0x008fe20000400000 */
[----:B------:R-:W-:Y:S01]  /*1510*/  @P0 FMUL R22, R22, 0.25 ;  /* 0x3e80000016160820 */ /* 0x000fe20000400000 */
[----:B------:R-:W-:Y:S02]  /*1520*/  @P0 FMUL R2, R2, 0.25 ;  /* 0x3e80000002020820 */ /* 0x000fe40000400000 */
[----:B------:R-:W-:Y:S01]  /*1530*/  @!P1 FMUL R21, R21, 16777216 ;  /* 0x4b80000015159820 */ /* 0x000fe20000400000 */
[----:B------:R-:W-:Y:S01]  /*1540*/  @!P1 FMUL R22, R22, 16777216 ;  /* 0x4b80000016169820 */ /* 0x000fe20000400000 */
[----:B------:R-:W-:Y:S01]  /*1550*/  @P0 FMUL R18, R18, 0.25 ;  /* 0x3e80000012120820 */ /* 0x000fe20000400000 */
[----:B----4-:R-:W-:Y:S01]  /*1560*/  @P0 FMUL R20, R20, 0.25 ;  /* 0x3e80000014140820 */ /* 0x010fe20000400000 */
[----:B------:R-:W-:Y:S01]  /*1570*/  @P0 FMUL R19, R19, 0.25 ;  /* 0x3e80000013130820 */ /* 0x000fe20000400000 */
[----:B------:R-:W-:Y:S01]  /*1580*/  @!P1 FMUL R2, R2, 16777216 ;  /* 0x4b80000002029820 */ /* 0x000fe20000400000 */
[----:B------:R-:W-:Y:S01]  /*1590*/  @!P1 FMUL R18, R18, 16777216 ;  /* 0x4b80000012129820 */ /* 0x000fe20000400000 */
[----:B------:R-:W-:Y:S01]  /*15a0*/  @!P1 FMUL R20, R20, 16777216 ;  /* 0x4b80000014149820 */ /* 0x000fe20000400000 */
[----:B------:R-:W-:Y:S01]  /*15b0*/  @!P1 FMUL R19, R19, 16777216 ;  /* 0x4b80000013139820 */ /* 0x000fe20000400000 */
[C---:B------:R-:W-:Y:S01]  /*15c0*/  FFMA R23, R5.reuse, R23, 9.9999999747524270788e-07 ;  /* 0x358637bd05177423 */ /* 0x040fe20000000017 */
[C---:B------:R-:W-:Y:S01]  /*15d0*/  FFMA R2, R5.reuse, R2, 9.9999999747524270788e-07 ;  /* 0x358637bd05027423 */ /* 0x040fe20000000002 */
[C---:B------:R-:W-:Y:S01]  /*15e0*/  FFMA R21, R5.reuse, R21, 9.9999999747524270788e-07 ;  /* 0x358637bd05157423 */ /* 0x040fe20000000015 */
[C---:B------:R-:W-:Y:S01]  /*15f0*/  FFMA R22, R5.reuse, R22, 9.9999999747524270788e-07 ;  /* 0x358637bd05167423 */ /* 0x040fe20000000016 */
[C---:B------:R-:W-:Y:S01]  /*1600*/  FFMA R19, R5.reuse, R19, 9.9999999747524270788e-07 ;  /* 0x358637bd05137423 */ /* 0x040fe20000000013 */
[C---:B------:R-:W-:Y:S01]  /*1610*/  FFMA R18, R5.reuse, R18, 9.9999999747524270788e-07 ;  /* 0x358637bd05127423 */ /* 0x040fe20000000012 */
[----:B------:R-:W-:Y:S01]  /*1620*/  FFMA R20, R5, R20, 9.9999999747524270788e-07 ;  /* 0x358637bd05147423 */ /* 0x000fe20000000014 */
[----:B------:R-:W-:-:S05]  /*1630*/  HADD2.F32 R5, -RZ, R8.H0_H0 ;  /* 0x20000008ff057230 */ /* 0x000fca0000004100 */
[----:B------:R-:W-:Y:S01]  /*1640*/  FADD R16, R5, -R16 ;  /* 0x8000001005107221 */ /* 0x000fe20000000000 */
[----:B------:R-:W-:-:S06]  /*1650*/  PRMT R5, RZ, 0x7610, R5 ;  /* 0x00007610ff057816 */ /* 0x000fcc0000000005 */
[----:B------:R0:W2:Y:S02]  /*1660*/  @!P2 LDG.E.EL.U16 R5, [R26.64] ;  /* 0x000000061a05a981 */ /* 0x0000a4000c2e1500 */
[----:B0-----:R-:W-:-:S05]  /*1670*/  IMAD.WIDE R26, R28, R3, c[0x0][0x180] ;  /* 0x000060001c1a7625 */ /* 0x001fca00078e0203 */
[----:B------:R0:W3:Y:S01]  /*1680*/  @!P2 LDG.E.EL.U16 R14, [R26.64] ;  /* 0x000000061a0ea981 */ /* 0x0000e2000c2e1500 */
[----:B------:R-:W-:Y:S01]  /*1690*/  PRMT R28, RZ, 0x7610, R28 ;  /* 0x00007610ff1c7816 */ /* 0x000fe2000000001c */
[----:B------:R-:W-:Y:S01]  /*16a0*/  HADD2.F32 R33, -RZ, R8.H1_H1 ;  /* 0x30000008ff217230 */ /* 0x000fe20000004100 */
[----:B0-----:R-:W-:Y:S01]  /*16b0*/  PRMT R26, RZ, 0x7610, R26 ;  /* 0x00007610ff1a7816 */ /* 0x001fe2000000001a */
[----:B------:R-:W-:-:S05]  /*16c0*/  HADD2.F32 R8, -RZ, R9.H0_H0 ;  /* 0x20000009ff087230 */ /* 0x000fca0000004100 */
[----:B------:R0:W4:Y:S01]  /*16d0*/  @!P2 LDG.E.EL.U16 R26, [R38.64] ;  /* 0x00000006261aa981 */ /* 0x000122000c2e1500 */
[----:B------:R-:W-:Y:S01]  /*16e0*/  FADD R30, R33, -R30 ;  /* 0x8000001e211e7221 */ /* 0x000fe20000000000 */
[----:B------:R-:W-:Y:S01]  /*16f0*/  PRMT R27, RZ, 0x7610, R27 ;  /* 0x00007610ff1b7816 */ /* 0x000fe2000000001b */
[----:B------:R-:W-:Y:S01]  /*1700*/  FADD R29, R8, -R29 ;  /* 0x8000001d081d7221 */ /* 0x000fe20000000000 */
[----:B0-----:R-:W-:-:S05]  /*1710*/  IMAD.WIDE R38, R25, R3, c[0x0][0x180] ;  /* 0x0000600019267625 */ /* 0x001fca00078e0203 */
[----:B------:R0:W5:Y:S01]  /*1720*/  @!P2 LDG.E.EL.U16 R28, [R38.64] ;  /* 0x00000006261ca981 */ /* 0x000162000c2e1500 */
[----:B------:R-:W-:Y:S02]  /*1730*/  HADD2.F32 R8, -RZ, R10.H0_H0 ;  /* 0x2000000aff087230 */ /* 0x000fe40000004100 */
[----:B------:R-:W-:Y:S02]  /*1740*/  HADD2.F32 R9, -RZ, R9.H1_H1 ;  /* 0x30000009ff097230 */ /* 0x000fe40000004100 */
[----:B0-----:R-:W-:-:S04]  /*1750*/  IMAD.WIDE R38, R32, R3, c[0x0][0x178] ;  /* 0x00005e0020267625 */ /* 0x001fc800078e0203 */
[----:B------:R-:W-:Y:S01]  /*1760*/  IMAD.WIDE R32, R32, R3, c[0x0][0x180] ;  /* 0x0000600020207625 */ /* 0x000fe200078e0203 */
[----:B------:R-:W-:-:S04]  /*1770*/  FADD R34, R9, -R34 ;  /* 0x8000002209227221 */ /* 0x000fc80000000000 */
[----:B------:R0:W5:Y:S02]  /*1780*/  @!P2 LDG.E.EL.U16 R27, [R32.64] ;  /* 0x00000006201ba981 */ /* 0x000164000c2e1500 */
[--C-:B0-----:R-:W-:Y:S01]  /*1790*/  FADD R33, R8, -R31.reuse ;  /* 0x8000001f08217221 */ /* 0x101fe20000000000 */
[----:B------:R-:W-:Y:S01]  /*17a0*/  PRMT R31, RZ, 0x7610, R31 ;  /* 0x00007610ff1f7816 */ /* 0x000fe2000000001f */
[----:B------:R-:W-:Y:S01]  /*17b0*/  IMAD.WIDE R8, R37, R3, c[0x0][0x178] ;  /* 0x00005e0025087625 */ /* 0x000fe200078e0203 */
[----:B------:R-:W-:-:S04]  /*17c0*/  PRMT R32, RZ, 0x7610, R32 ;  /* 0x00007610ff207816 */ /* 0x000fc80000000020 */
[----:B------:R0:W5:Y:S02]  /*17d0*/  @!P2 LDG.E.EL.U16 R31, [R8.64] ;  /* 0x00000006081fa981 */ /* 0x000164000c2e1500 */
[----:B0-----:R-:W-:-:S04]  /*17e0*/  IMAD.WIDE R8, R37, R3, c[0x0][0x180] ;  /* 0x0000600025087625 */ /* 0x001fc800078e0203 */
[----:B------:R-:W-:Y:S01]  /*17f0*/  HADD2.F32 R37, -RZ, R10.H1_H1 ;  /* 0x3000000aff257230 */ /* 0x000fe20000004100 */
[----:B------:R0:W5:Y:S01]  /*1800*/  @!P2 LDG.E.EL.U16 R32, [R8.64] ;  /* 0x000000060820a981 */ /* 0x000162000c2e1500 */
[----:B------:R-:W-:-:S05]  /*1810*/  HADD2.F32 R10, -RZ, R11.H0_H0 ;  /* 0x2000000bff0a7230 */ /* 0x000fca0000004100 */
[----:B------:R-:W-:Y:S01]  /*1820*/  FADD R35, R10, -R35 ;  /* 0x800000230a237221 */ /* 0x000fe20000000000 */
[----:B------:R-:W-:Y:S01]  /*1830*/  PRMT R10, RZ, 0x7610, R10 ;  /* 0x00007610ff0a7816 */ /* 0x000fe2000000000a */
[----:B0-----:R-:W-:Y:S01]  /*1840*/  IMAD.WIDE R8, R7, R3, c[0x0][0x178] ;  /* 0x00005e0007087625 */ /* 0x001fe200078e0203 */
[----:B------:R-:W-:Y:S01]  /*1850*/  FADD R36, R37, -R36 ;  /* 0x8000002425247221 */ /* 0x000fe20000000000 */
[----:B------:R-:W-:-:S03]  /*1860*/  PRMT R37, RZ, 0x7610, R37 ;  /* 0x00007610ff257816 */ /* 0x000fc60000000025 */
[----:B------:R0:W5:Y:S01]  /*1870*/  @!P2 LDG.E.EL.U16 R10, [R8.64] ;  /* 0x00000006080aa981 */ /* 0x000162000c2e1500 */
[----:B------:R-:W-:Y:S02]  /*1880*/  HADD2.F32 R11, -RZ, R11.H1_H1 ;  /* 0x3000000bff0b7230 */ /* 0x000fe40000004100 */
[----:B0-----:R-:W-:Y:S01]  /*1890*/  IMAD.WIDE R8, R7, R3, c[0x0][0x180] ;  /* 0x0000600007087625 */ /* 0x001fe200078e0203 */
[----:B------:R-:W-:-:S04]  /*18a0*/  PRMT R7, RZ, 0x7610, R7 ;  /* 0x00007610ff077816 */ /* 0x000fc80000000007 */
[----:B------:R0:W5:Y:S01]  /*18b0*/  @!P2 LDG.E.EL.U16 R37, [R8.64] ;  /* 0x000000060825a981 */ /* 0x000162000c2e1500 */
[----:B------:R-:W-:Y:S01]  /*18c0*/  FADD R24, R11, -R24 ;  /* 0x800000180b187221 */ /* 0x000fe20000000000 */
[----:B------:R-:W-:Y:S02]  /*18d0*/  PRMT R25, RZ, 0x7610, R25 ;  /* 0x00007610ff197816 */ /* 0x000fe40000000019 */
[----:B------:R-:W-:-:S04]  /*18e0*/  PRMT R11, RZ, 0x7610, R11 ;  /* 0x00007610ff0b7816 */ /* 0x000fc8000000000b */
[----:B------:R1:W5:Y:S01]  /*18f0*/  @!P2 LDG.E.EL.U16 R25, [R38.64] ;  /* 0x000000062619a981 */ /* 0x000362000c2e1500 */
[----:B0-----:R-:W-:-:S05]  /*1900*/  IMAD.WIDE R8, R6, R3, c[0x0][0x178] ;  /* 0x00005e0006087625 */ /* 0x001fca00078e0203 */
[----:B------:R0:W5:Y:S02]  /*1910*/  @!P2 LDG.E.EL.U16 R7, [R8.64] ;  /* 0x000000060807a981 */ /* 0x000164000c2e1500 */
[----:B0-----:R-:W-:-:S05]  /*1920*/  IMAD.WIDE R8, R6, R3, c[0x0][0x180] ;  /* 0x0000600006087625 */ /* 0x001fca00078e0203 */
[----:B------:R2:W5:Y:S01]  /*1930*/  @!P2 LDG.E.EL.U16 R11, [R8.64] ;  /* 0x00000006080ba981 */ /* 0x000562000c2e1500 */
[----:B-1----:R0:W1:Y:S08]  /*1940*/  MUFU.RSQ R39, R0 ;  /* 0x0000000000277308 */ /* 0x0020700000001400 */
[----:B------:R-:W0:Y:S08]  /*1950*/  MUFU.RSQ R2, R2 ;  /* 0x0000000200027308 */ /* 0x000e300000001400 */
[----:B------:R-:W0:Y:S08]  /*1960*/  MUFU.RSQ R23, R23 ;  /* 0x0000001700177308 */ /* 0x000e300000001400 */
[----:B------:R-:W0:Y:S08]  /*1970*/  MUFU.RSQ R21, R21 ;  /* 0x0000001500157308 */ /* 0x000e300000001400 */
[----:B------:R-:W-:Y:S08]  /*1980*/  MUFU.RSQ R22, R22 ;  /* 0x0000001600167308 */ /* 0x000ff00000001400 */
[----:B------:R-:W0:Y:S08]  /*1990*/  MUFU.RSQ R19, R19 ;  /* 0x0000001300137308 */ /* 0x000e300000001400 */
[----:B------:R-:W1:Y:S08]  /*19a0*/  MUFU.RSQ R41, R20 ;  /* 0x0000001400297308 */ /* 0x000e700000001400 */
[----:B------:R-:W1:Y:S01]  /*19b0*/  MUFU.RSQ R18, R18 ;  /* 0x0000001200127308 */ /* 0x000e620000001400 */
[----:B0-----:R-:W-:Y:S01]  /*19c0*/  HADD2.F32 R0, -RZ, R13.H0_H0 ;  /* 0x2000000dff007230 */ /* 0x001fe20000004100 */
[----:B-1----:R-:W-:Y:S01]  /*19d0*/  FMUL R16, R39, R16 ;  /* 0x0000001027107220 */ /* 0x002fe20000400000 */
[----:B------:R-:W-:Y:S01]  /*19e0*/  HADD2.F32 R17, -RZ, R17.H0_H0 ;  /* 0x20000011ff117230 */ /* 0x000fe20000004100 */
[----:B------:R-:W-:Y:S01]  /*19f0*/  FMUL R29, R2, R29 ;  /* 0x0000001d021d7220 */ /* 0x000fe20000400000 */
[----:B------:R-:W-:Y:S01]  /*1a00*/  HADD2.F32 R12, -RZ, R12.H0_H0 ;  /* 0x2000000cff0c7230 */ /* 0x000fe20000004100 */
[----:B------:R-:W-:Y:S01]  /*1a10*/  FMUL R30, R23, R30 ;  /* 0x0000001e171e7220 */ /* 0x000fe20000400000 */
[----:B------:R-:W-:Y:S01]  /*1a20*/  HADD2.F32 R15, -RZ, R15.H0_H0 ;  /* 0x2000000fff0f7230 */ /* 0x000fe20000004100 */
[----:B------:R-:W-:Y:S01]  /*1a30*/  FFMA R16, R0, R16, R17 ;  /* 0x0000001000107223 */ /* 0x000fe20000000011 */
[----:B------:R-:W-:Y:S01]  /*1a40*/  FMUL R34, R21, R34 ;  /* 0x0000002215227220 */ /* 0x000fe20000400000 */
[----:B------:R-:W-:Y:S01]  /*1a50*/  FMUL R36, R19, R36 ;  /* 0x0000002413247220 */ /* 0x000fe20000400000 */
[----:B------:R-:W-:Y:S01]  /*1a60*/  FMUL R33, R22, R33 ;  /* 0x0000002116217220 */ /* 0x000fe20000400000 */
[----:B------:R-:W-:Y:S01]  /*1a70*/  FMUL R24, R41, R24 ;  /* 0x0000001829187220 */ /* 0x000fe20000400000 */
[----:B------:R-:W-:Y:S01]  /*1a80*/  FMUL R18, R18, R35 ;  /* 0x0000002312127220 */ /* 0x000fe20000400000 */
[----:B--2---:R-:W-:Y:S01]  /*1a90*/  HADD2.F32 R9, -RZ, R5.H0_H0 ;  /* 0x20000005ff097230 */ /* 0x004fe20000004100 */
[----:B------:R-:W-:Y:S01]  /*1aa0*/  FFMA R5, R12, R30, R15 ;  /* 0x0000001e0c057223 */ /* 0x000fe2000000000f */
[----:B---3--:R-:W-:-:S05]  /*1ab0*/  HADD2.F32 R14, -RZ, R14.H0_H0 ;  /* 0x2000000eff0e7230 */ /* 0x008fca0000004100 */
[----:B------:R-:W-:Y:S01]  /*1ac0*/  FFMA R14, R9, R29, R14 ;  /* 0x0000001d090e7223 */ /* 0x000fe2000000000e */
[----:B------:R-:W-:Y:S01]  /*1ad0*/  F2FP.F16.F32.PACK_AB R16, R5, R16 ;  /* 0x000000100510723e */ /* 0x000fe200000000ff */
[----:B----4-:R-:W-:Y:S02]  /*1ae0*/  HADD2.F32 R26, -RZ, R26.H0_H0 ;  /* 0x2000001aff1a7230 */ /* 0x010fe40000004100 */
[----:B------:R-:W-:-:S04]  /*1af0*/  IMAD.WIDE R4, R4, R3, c[0x0][0x188] ;  /* 0x0000620004047625 */ /* 0x000fc800078e0203 */
[----:B-----5:R-:W-:-:S05]  /*1b00*/  HADD2.F32 R9, -RZ, R28.H0_H0 ;  /* 0x2000001cff097230 */ /* 0x020fca0000004100 */
[----:B------:R-:W-:Y:S01]  /*1b10*/  FFMA R9, R26, R34, R9 ;  /* 0x000000221a097223 */ /* 0x000fe20000000009 */
[----:B------:R-:W-:-:S04]  /*1b20*/  HADD2.F32 R0, -RZ, R27.H0_H0 ;  /* 0x2000001bff007230 */ /* 0x000fc80000004100 */
[----:B------:R-:W-:Y:S01]  /*1b30*/  F2FP.F16.F32.PACK_AB R17, R9, R14 ;  /* 0x0000000e0911723e */ /* 0x000fe200000000ff */
[----:B------:R-:W-:Y:S02]  /*1b40*/  HADD2.F32 R2, -RZ, R31.H0_H0 ;  /* 0x2000001fff027230 */ /* 0x000fe40000004100 */
[----:B------:R-:W-:-:S05]  /*1b50*/  HADD2.F32 R13, -RZ, R32.H0_H0 ;  /* 0x20000020ff0d7230 */ /* 0x000fca0000004100 */
[----:B------:R-:W-:Y:S01]  /*1b60*/  FFMA R13, R2, R36, R13 ;  /* 0x00000024020d7223 */ /* 0x000fe2000000000d */
[----:B------:R-:W-:Y:S02]  /*1b70*/  HADD2.F32 R10, -RZ, R10.H0_H0 ;  /* 0x2000000aff0a7230 */ /* 0x000fe40000004100 */
[----:B------:R-:W-:Y:S02]  /*1b80*/  HADD2.F32 R37, -RZ, R37.H0_H0 ;  /* 0x20000025ff257230 */ /* 0x000fe40000004100 */
[----:B------:R-:W-:-:S03]  /*1b90*/  HADD2.F32 R25, -RZ, R25.H0_H0 ;  /* 0x20000019ff197230 */ /* 0x000fc60000004100 */
[----:B------:R-:W-:Y:S01]  /*1ba0*/  FFMA R10, R10, R18, R37 ;  /* 0x000000120a0a7223 */ /* 0x000fe20000000025 */
[----:B------:R-:W-:Y:S01]  /*1bb0*/  HADD2.F32 R6, -RZ, R7.H0_H0 ;  /* 0x20000007ff067230 */ /* 0x000fe20000004100 */
[----:B------:R-:W-:Y:S01]  /*1bc0*/  FFMA R0, R25, R33, R0 ;  /* 0x0000002119007223 */ /* 0x000fe20000000000 */
[----:B------:R-:W-:-:S05]  /*1bd0*/  HADD2.F32 R11, -RZ, R11.H0_H0 ;  /* 0x2000000bff0b7230 */ /* 0x000fca0000004100 */
[----:B------:R-:W-:Y:S01]  /*1be0*/  FFMA R11, R6, R24, R11 ;  /* 0x00000018060b7223 */ /* 0x000fe2000000000b */
[----:B------:R-:W-:-:S04]  /*1bf0*/  F2FP.F16.F32.PACK_AB R18, R13, R0 ;  /* 0x000000000d12723e */ /* 0x000fc800000000ff */
[----:B------:R-:W-:Y:S01]  /*1c00*/  F2FP.F16.F32.PACK_AB R19, R11, R10 ;  /* 0x0000000a0b13723e */ /* 0x000fe200000000ff */
[----:B------:R-:W-:Y:S06]  /*1c10*/  @P2 EXIT ;  /* 0x000000000000294d */ /* 0x000fec0003800000 */
[----:B------:R-:W-:Y:S01]  /*1c20*/  STG.E.128 [R4.64], R16 ;  /* 0x0000001004007986 */ /* 0x000fe2000c101d06 */
[----:B------:R-:W-:Y:S05]  /*1c30*/  EXIT ;  /* 0x000000000000794d */ /* 0x000fea0003800000 */
.L_x_0:
[----:B------:R-:W-:-:S00]  /*1c40*/  BRA `(.L_x_0) ;  /* 0xfffffff000007947 */ /* 0x000fc0000383ffff */
[----:B------:R-:W-:-:S00]  /*1c50*/  NOP ;  /* 0x0000000000007918 */ /* 0x000fc00000000000 */
        /* <DEDUP_REMOVED lines=10> */
.L_x_1:


//--------------------- .nv.global.init           --------------------------
	.section	.nv.global.init,"aw",@progbits
.nv.global.init:
	.type		_$_str,@object
	.size		_$_str,(.L_0 - _$_str)
_$_str:
        /*0000*/ 	.byte	0x5f, 0x5f, 0x43, 0x55, 0x44, 0x41, 0x5f, 0x46, 0x54, 0x5a, 0x00
.L_0:
